//
// Generated by NVIDIA NVVM Compiler
//
// Compiler Build ID: CL-36424714
// Cuda compilation tools, release 13.0, V13.0.88
// Based on NVVM 20.0.0
//

.version 9.0
.target sm_100
.address_size 64

	// .globl	adam_step_d

.visible .entry adam_step_d(
	.param .f64 adam_step_d_param_0,
	.param .f64 adam_step_d_param_1,
	.param .f64 adam_step_d_param_2,
	.param .f64 adam_step_d_param_3,
	.param .f64 adam_step_d_param_4,
	.param .f64 adam_step_d_param_5,
	.param .f64 adam_step_d_param_6,
	.param .u64 .ptr .align 1 adam_step_d_param_7,
	.param .u64 .ptr .align 1 adam_step_d_param_8,
	.param .u64 .ptr .align 1 adam_step_d_param_9,
	.param .u64 .ptr .align 1 adam_step_d_param_10,
	.param .u32 adam_step_d_param_11
)
{
	.reg .pred 	%p<2>;
	.reg .b32 	%r<6>;
	.reg .b64 	%rd<14>;
	.reg .b64 	%fd<35>;

	ld.param.f64 	%fd2, [adam_step_d_param_1];
	ld.param.f64 	%fd4, [adam_step_d_param_3];
	ld.param.f64 	%fd5, [adam_step_d_param_4];
	ld.param.u64 	%rd1, [adam_step_d_param_7];
	ld.param.u64 	%rd2, [adam_step_d_param_8];
	ld.param.u64 	%rd3, [adam_step_d_param_9];
	ld.param.u64 	%rd4, [adam_step_d_param_10];
	ld.param.u32 	%r2, [adam_step_d_param_11];
	mov.u32 	%r3, %ntid.x;
	mov.u32 	%r4, %ctaid.x;
	mov.u32 	%r5, %tid.x;
	mad.lo.s32 	%r1, %r3, %r4, %r5;
	setp.ge.s32 	%p1, %r1, %r2;
	@%p1 bra 	$L__BB0_2;
	ld.param.f64 	%fd34, [adam_step_d_param_6];
	ld.param.f64 	%fd33, [adam_step_d_param_5];
	ld.param.f64 	%fd32, [adam_step_d_param_2];
	ld.param.f64 	%fd31, [adam_step_d_param_0];
	cvta.to.global.u64 	%rd5, %rd1;
	cvta.to.global.u64 	%rd6, %rd3;
	cvta.to.global.u64 	%rd7, %rd4;
	cvta.to.global.u64 	%rd8, %rd2;
	mov.f64 	%fd8, 0d3FF0000000000000;
	sub.f64 	%fd9, %fd8, %fd2;
	sub.f64 	%fd10, %fd8, %fd32;
	mul.wide.s32 	%rd9, %r1, 8;
	add.s64 	%rd10, %rd5, %rd9;
	ld.global.f64 	%fd11, [%rd10];
	mul.f64 	%fd12, %fd34, %fd11;
	add.s64 	%rd11, %rd6, %rd9;
	ld.global.f64 	%fd13, [%rd11];
	mul.f64 	%fd14, %fd9, %fd12;
	fma.rn.f64 	%fd15, %fd2, %fd13, %fd14;
	st.global.f64 	[%rd11], %fd15;
	add.s64 	%rd12, %rd7, %rd9;
	ld.global.f64 	%fd16, [%rd12];
	mul.f64 	%fd17, %fd32, %fd16;
	mul.f64 	%fd18, %fd10, %fd12;
	fma.rn.f64 	%fd19, %fd12, %fd18, %fd17;
	st.global.f64 	[%rd12], %fd19;
	ld.global.f64 	%fd20, [%rd11];
	mul.f64 	%fd21, %fd31, %fd20;
	sub.f64 	%fd22, %fd8, %fd5;
	div.rn.f64 	%fd23, %fd21, %fd22;
	sub.f64 	%fd24, %fd8, %fd33;
	div.rn.f64 	%fd25, %fd19, %fd24;
	sqrt.rn.f64 	%fd26, %fd25;
	add.f64 	%fd27, %fd4, %fd26;
	div.rn.f64 	%fd28, %fd23, %fd27;
	add.s64 	%rd13, %rd8, %rd9;
	ld.global.f64 	%fd29, [%rd13];
	sub.f64 	%fd30, %fd29, %fd28;
	st.global.f64 	[%rd13], %fd30;
$L__BB0_2:
	ret;

}
	// .globl	adam_step_f
.visible .entry adam_step_f(
	.param .f32 adam_step_f_param_0,
	.param .f32 adam_step_f_param_1,
	.param .f32 adam_step_f_param_2,
	.param .f32 adam_step_f_param_3,
	.param .f32 adam_step_f_param_4,
	.param .f32 adam_step_f_param_5,
	.param .f32 adam_step_f_param_6,
	.param .u64 .ptr .align 1 adam_step_f_param_7,
	.param .u64 .ptr .align 1 adam_step_f_param_8,
	.param .u64 .ptr .align 1 adam_step_f_param_9,
	.param .u64 .ptr .align 1 adam_step_f_param_10,
	.param .u32 adam_step_f_param_11
)
{
	.reg .pred 	%p<2>;
	.reg .b32 	%r<6>;
	.reg .b32 	%f<31>;
	.reg .b64 	%rd<14>;

	ld.param.f32 	%f1, [adam_step_f_param_0];
	ld.param.f32 	%f2, [adam_step_f_param_1];
	ld.param.f32 	%f3, [adam_step_f_param_2];
	ld.param.f32 	%f4, [adam_step_f_param_3];
	ld.param.f32 	%f5, [adam_step_f_param_4];
	ld.param.f32 	%f6, [adam_step_f_param_5];
	ld.param.f32 	%f7, [adam_step_f_param_6];
	ld.param.u64 	%rd1, [adam_step_f_param_7];
	ld.param.u64 	%rd2, [adam_step_f_param_8];
	ld.param.u64 	%rd3, [adam_step_f_param_9];
	ld.param.u64 	%rd4, [adam_step_f_param_10];
	ld.param.u32 	%r2, [adam_step_f_param_11];
	mov.u32 	%r3, %ntid.x;
	mov.u32 	%r4, %ctaid.x;
	mov.u32 	%r5, %tid.x;
	mad.lo.s32 	%r1, %r3, %r4, %r5;
	setp.ge.s32 	%p1, %r1, %r2;
	@%p1 bra 	$L__BB1_2;
	cvta.to.global.u64 	%rd5, %rd1;
	cvta.to.global.u64 	%rd6, %rd3;
	cvta.to.global.u64 	%rd7, %rd4;
	cvta.to.global.u64 	%rd8, %rd2;
	mov.f32 	%f8, 0f3F800000;
	sub.f32 	%f9, %f8, %f2;
	sub.f32 	%f10, %f8, %f3;
	mul.wide.s32 	%rd9, %r1, 4;
	add.s64 	%rd10, %rd5, %rd9;
	ld.global.f32 	%f11, [%rd10];
	mul.f32 	%f12, %f7, %f11;
	add.s64 	%rd11, %rd6, %rd9;
	ld.global.f32 	%f13, [%rd11];
	mul.f32 	%f14, %f9, %f12;
	fma.rn.f32 	%f15, %f2, %f13, %f14;
	st.global.f32 	[%rd11], %f15;
	add.s64 	%rd12, %rd7, %rd9;
	ld.global.f32 	%f16, [%rd12];
	mul.f32 	%f17, %f3, %f16;
	mul.f32 	%f18, %f10, %f12;
	fma.rn.f32 	%f19, %f12, %f18, %f17;
	st.global.f32 	[%rd12], %f19;
	ld.global.f32 	%f20, [%rd11];
	mul.f32 	%f21, %f1, %f20;
	sub.f32 	%f22, %f8, %f5;
	div.rn.f32 	%f23, %f21, %f22;
	sub.f32 	%f24, %f8, %f6;
	div.rn.f32 	%f25, %f19, %f24;
	sqrt.rn.f32 	%f26, %f25;
	add.f32 	%f27, %f4, %f26;
	div.rn.f32 	%f28, %f23, %f27;
	add.s64 	%rd13, %rd8, %rd9;
	ld.global.f32 	%f29, [%rd13];
	sub.f32 	%f30, %f29, %f28;
	st.global.f32 	[%rd13], %f30;
$L__BB1_2:
	ret;

}


// ===== COMPILED SASS (sm_100) =====

	.target	sm_100

	.elftype	@"ET_EXEC"


//--------------------- .note.nv.tkinfo           --------------------------
	.section	.note.nv.tkinfo,"",@"SHT_NOTE"
	.sectionflags	@"SHF_NOTE_NV_TKINFO"
	.tkinfo
        /*0018*/ 	.word	0x00000002
        /*0030*/ 	.string	""
        /*0030*/ 	.string	"ptxas"
        /*0030*/ 	.string	"Cuda compilation tools, release 13.0, V13.0.88"
        /*0030*/ 	.string	"Build cuda_13.0.r13.0/compiler.36424714_0"
        /*0030*/ 	.string	"-arch sm_100 -m 64 "



//--------------------- .note.nv.cuinfo           --------------------------
	.section	.note.nv.cuinfo,"",@"SHT_NOTE"
	.sectionflags	@"SHF_NOTE_NV_CUINFO"
        /*0018*/ 	.short	0x0002
        /*001a*/ 	.short	0x0064
        /*001c*/ 	.short	0x0082
	.zero		2


//--------------------- .nv.info                  --------------------------
	.section	.nv.info,"",@"SHT_CUDA_INFO"
	.align	4


	//----- nvinfo : EIATTR_REGCOUNT
	.align		4
        /*0000*/ 	.byte	0x04, 0x2f
        /*0002*/ 	.short	(.L_1 - .L_0)
	.align		4
.L_0:
        /*0004*/ 	.word	index@(adam_step_d)
        /*0008*/ 	.word	0x0000001d


	//----- nvinfo : EIATTR_FRAME_SIZE
	.align		4
.L_1:
        /*000c*/ 	.byte	0x04, 0x11
        /*000e*/ 	.short	(.L_3 - .L_2)
	.align		4
.L_2:
        /*0010*/ 	.word	index@($__internal_3_$__cuda_sm20_dsqrt_rn_f64_mediumpath_v1)
        /*0014*/ 	.word	0x00000000


	//----- nvinfo : EIATTR_FRAME_SIZE
	.align		4
.L_3:
        /*0018*/ 	.byte	0x04, 0x11
        /*001a*/ 	.short	(.L_5 - .L_4)
	.align		4
.L_4:
        /*001c*/ 	.word	index@($__internal_2_$__cuda_sm20_div_rn_f64_full)
        /*0020*/ 	.word	0x00000000


	//----- nvinfo : EIATTR_FRAME_SIZE
	.align		4
.L_5:
        /*0024*/ 	.byte	0x04, 0x11
        /*0026*/ 	.short	(.L_7 - .L_6)
	.align		4
.L_6:
        /*0028*/ 	.word	index@(adam_step_d)
        /*002c*/ 	.word	0x00000000


	//----- nvinfo : EIATTR_REGCOUNT
	.align		4
.L_7:
        /*0030*/ 	.byte	0x04, 0x2f
        /*0032*/ 	.short	(.L_9 - .L_8)
	.align		4
.L_8:
        /*0034*/ 	.word	index@(adam_step_f)
        /*0038*/ 	.word	0x00000011


	//----- nvinfo : EIATTR_FRAME_SIZE
	.align		4
.L_9:
        /*003c*/ 	.byte	0x04, 0x11
        /*003e*/ 	.short	(.L_11 - .L_10)
	.align		4
.L_10:
        /*0040*/ 	.word	index@($__internal_1_$__cuda_sm3x_div_rn_noftz_f32_slowpath)
        /*0044*/ 	.word	0x00000000


	//----- nvinfo : EIATTR_FRAME_SIZE
	.align		4
.L_11:
        /*0048*/ 	.byte	0x04, 0x11
        /*004a*/ 	.short	(.L_13 - .L_12)
	.align		4
.L_12:
        /*004c*/ 	.word	index@($__internal_0_$__cuda_sm20_sqrt_rn_f32_slowpath)
        /*0050*/ 	.word	0x00000000


	//----- nvinfo : EIATTR_FRAME_SIZE
	.align		4
.L_13:
        /*0054*/ 	.byte	0x04, 0x11
        /*0056*/ 	.short	(.L_15 - .L_14)
	.align		4
.L_14:
        /*0058*/ 	.word	index@(adam_step_f)
        /*005c*/ 	.word	0x00000000


	//----- nvinfo : EIATTR_MIN_STACK_SIZE
	.align		4
.L_15:
        /*0060*/ 	.byte	0x04, 0x12
        /*0062*/ 	.short	(.L_17 - .L_16)
	.align		4
.L_16:
        /*0064*/ 	.word	index@(adam_step_f)
        /*0068*/ 	.word	0x00000000


	//----- nvinfo : EIATTR_MIN_STACK_SIZE
	.align		4
.L_17:
        /*006c*/ 	.byte	0x04, 0x12
        /*006e*/ 	.short	(.L_19 - .L_18)
	.align		4
.L_18:
        /*0070*/ 	.word	index@(adam_step_d)
        /*0074*/ 	.word	0x00000000
.L_19:


//--------------------- .nv.compat                --------------------------
	.section	.nv.compat,"",@"SHT_CUDA_COMPAT_INFO"
	.align	4
        /*0000*/ 	.byte	0x02, 0x09, 0x00, 0x00, 0x02, 0x02, 0x01, 0x00, 0x02, 0x05, 0x05, 0x00, 0x03, 0x07, 0x01, 0x01
        /*0010*/ 	.byte	0x02, 0x03, 0x00, 0x00, 0x02, 0x06, 0x01, 0x00, 0x04, 0x0b, 0x08, 0x00, 0x01, 0x00, 0x00, 0x00
        /*0020*/ 	.byte	0x00, 0x00, 0x00, 0x00


//--------------------- .nv.info.adam_step_f      --------------------------
	.section	.nv.info.adam_step_f,"",@"SHT_CUDA_INFO"
	.sectionflags	@""
	.align	4


	//----- nvinfo : EIATTR_CUDA_API_VERSION
	.align		4
        /*0000*/ 	.byte	0x04, 0x37
        /*0002*/ 	.short	(.L_21 - .L_20)
.L_20:
        /*0004*/ 	.word	0x00000082


	//----- nvinfo : EIATTR_KPARAM_INFO
	.align		4
.L_21:
        /*0008*/ 	.byte	0x04, 0x17
        /*000a*/ 	.short	(.L_23 - .L_22)
.L_22:
        /*000c*/ 	.word	0x00000000
        /*0010*/ 	.short	0x000b
        /*0012*/ 	.short	0x0040
        /*0014*/ 	.byte	0x00, 0xf0, 0x11, 0x00


	//----- nvinfo : EIATTR_KPARAM_INFO
	.align		4
.L_23:
        /*0018*/ 	.byte	0x04, 0x17
        /*001a*/ 	.short	(.L_25 - .L_24)
.L_24:
        /*001c*/ 	.word	0x00000000
        /*0020*/ 	.short	0x000a
        /*0022*/ 	.short	0x0038
        /*0024*/ 	.byte	0x00, 0xf5, 0x21, 0x00


	//----- nvinfo : EIATTR_KPARAM_INFO
	.align		4
.L_25:
        /*0028*/ 	.byte	0x04, 0x17
        /*002a*/ 	.short	(.L_27 - .L_26)
.L_26:
        /*002c*/ 	.word	0x00000000
        /*0030*/ 	.short	0x0009
        /*0032*/ 	.short	0x0030
        /*0034*/ 	.byte	0x00, 0xf5, 0x21, 0x00


	//----- nvinfo : EIATTR_KPARAM_INFO
	.align		4
.L_27:
        /*0038*/ 	.byte	0x04, 0x17
        /*003a*/ 	.short	(.L_29 - .L_28)
.L_28:
        /*003c*/ 	.word	0x00000000
        /*0040*/ 	.short	0x0008
        /*0042*/ 	.short	0x0028
        /*0044*/ 	.byte	0x00, 0xf5, 0x21, 0x00


	//----- nvinfo : EIATTR_KPARAM_INFO
	.align		4
.L_29:
        /*0048*/ 	.byte	0x04, 0x17
        /*004a*/ 	.short	(.L_31 - .L_30)
.L_30:
        /*004c*/ 	.word	0x00000000
        /*0050*/ 	.short	0x0007
        /*0052*/ 	.short	0x0020
        /*0054*/ 	.byte	0x00, 0xf5, 0x21, 0x00


	//----- nvinfo : EIATTR_KPARAM_INFO
	.align		4
.L_31:
        /*0058*/ 	.byte	0x04, 0x17
        /*005a*/ 	.short	(.L_33 - .L_32)
.L_32:
        /*005c*/ 	.word	0x00000000
        /*0060*/ 	.short	0x0006
        /*0062*/ 	.short	0x0018
        /*0064*/ 	.byte	0x00, 0xf0, 0x11, 0x00


	//----- nvinfo : EIATTR_KPARAM_INFO
	.align		4
.L_33:
        /*0068*/ 	.byte	0x04, 0x17
        /*006a*/ 	.short	(.L_35 - .L_34)
.L_34:
        /*006c*/ 	.word	0x00000000
        /*0070*/ 	.short	0x0005
        /*0072*/ 	.short	0x0014
        /*0074*/ 	.byte	0x00, 0xf0, 0x11, 0x00


	//----- nvinfo : EIATTR_KPARAM_INFO
	.align		4
.L_35:
        /*0078*/ 	.byte	0x04, 0x17
        /*007a*/ 	.short	(.L_37 - .L_36)
.L_36:
        /*007c*/ 	.word	0x00000000
        /*0080*/ 	.short	0x0004
        /*0082*/ 	.short	0x0010
        /*0084*/ 	.byte	0x00, 0xf0, 0x11, 0x00


	//----- nvinfo : EIATTR_KPARAM_INFO
	.align		4
.L_37:
        /*0088*/ 	.byte	0x04, 0x17
        /*008a*/ 	.short	(.L_39 - .L_38)
.L_38:
        /*008c*/ 	.word	0x00000000
        /*0090*/ 	.short	0x0003
        /*0092*/ 	.short	0x000c
        /*0094*/ 	.byte	0x00, 0xf0, 0x11, 0x00


	//----- nvinfo : EIATTR_KPARAM_INFO
	.align		4
.L_39:
        /*0098*/ 	.byte	0x04, 0x17
        /*009a*/ 	.short	(.L_41 - .L_40)
.L_40:
        /*009c*/ 	.word	0x00000000
        /*00a0*/ 	.short	0x0002
        /*00a2*/ 	.short	0x0008
        /*00a4*/ 	.byte	0x00, 0xf0, 0x11, 0x00


	//----- nvinfo : EIATTR_KPARAM_INFO
	.align		4
.L_41:
        /*00a8*/ 	.byte	0x04, 0x17
        /*00aa*/ 	.short	(.L_43 - .L_42)
.L_42:
        /*00ac*/ 	.word	0x00000000
        /*00b0*/ 	.short	0x0001
        /*00b2*/ 	.short	0x0004
        /*00b4*/ 	.byte	0x00, 0xf0, 0x11, 0x00


	//----- nvinfo : EIATTR_KPARAM_INFO
	.align		4
.L_43:
        /*00b8*/ 	.byte	0x04, 0x17
        /*00ba*/ 	.short	(.L_45 - .L_44)
.L_44:
        /*00bc*/ 	.word	0x00000000
        /*00c0*/ 	.short	0x0000
        /*00c2*/ 	.short	0x0000
        /*00c4*/ 	.byte	0x00, 0xf0, 0x11, 0x00


	//----- nvinfo : EIATTR_SPARSE_MMA_MASK
	.align		4
.L_45:
        /*00c8*/ 	.byte	0x03, 0x50
        /*00ca*/ 	.short	0x0000


	//----- nvinfo : EIATTR_MAXREG_COUNT
	.align		4
        /*00cc*/ 	.byte	0x03, 0x1b
        /*00ce*/ 	.short	0x00ff


	//----- nvinfo : EIATTR_MERCURY_ISA_VERSION
	.align		4
        /*00d0*/ 	.byte	0x03, 0x5f
        /*00d2*/ 	.short	0x0101


	//----- nvinfo : EIATTR_VRC_CTA_INIT_COUNT
	.align		4
        /*00d4*/ 	.byte	0x02, 0x4a
	.zero		1
	.zero		1


	//----- nvinfo : EIATTR_EXIT_INSTR_OFFSETS
	.align		4
        /*00d8*/ 	.byte	0x04, 0x1c
        /*00da*/ 	.short	(.L_47 - .L_46)


	//   ....[0]....
.L_46:
        /*00dc*/ 	.word	0x00000070


	//   ....[1]....
        /*00e0*/ 	.word	0x00000640


	//----- nvinfo : EIATTR_CRS_STACK_SIZE
	.align		4
.L_47:
        /*00e4*/ 	.byte	0x04, 0x1e
        /*00e6*/ 	.short	(.L_49 - .L_48)
.L_48:
        /*00e8*/ 	.word	0x00000000


	//----- nvinfo : EIATTR_CBANK_PARAM_SIZE
	.align		4
.L_49:
        /*00ec*/ 	.byte	0x03, 0x19
        /*00ee*/ 	.short	0x0044


	//----- nvinfo : EIATTR_PARAM_CBANK
	.align		4
        /*00f0*/ 	.byte	0x04, 0x0a
        /*00f2*/ 	.short	(.L_51 - .L_50)
	.align		4
.L_50:
        /*00f4*/ 	.word	index@(.nv.constant0.adam_step_f)
        /*00f8*/ 	.short	0x0380
        /*00fa*/ 	.short	0x0044


	//----- nvinfo : EIATTR_SW_WAR
	.align		4
.L_51:
        /*00fc*/ 	.byte	0x04, 0x36
        /*00fe*/ 	.short	(.L_53 - .L_52)
.L_52:
        /*0100*/ 	.word	0x00000008
.L_53:


//--------------------- .nv.info.adam_step_d      --------------------------
	.section	.nv.info.adam_step_d,"",@"SHT_CUDA_INFO"
	.sectionflags	@""
	.align	4


	//----- nvinfo : EIATTR_CUDA_API_VERSION
	.align		4
        /*0000*/ 	.byte	0x04, 0x37
        /*0002*/ 	.short	(.L_55 - .L_54)
.L_54:
        /*0004*/ 	.word	0x00000082


	//----- nvinfo : EIATTR_KPARAM_INFO
	.align		4
.L_55:
        /*0008*/ 	.byte	0x04, 0x17
        /*000a*/ 	.short	(.L_57 - .L_56)
.L_56:
        /*000c*/ 	.word	0x00000000
        /*0010*/ 	.short	0x000b
        /*0012*/ 	.short	0x0058
        /*0014*/ 	.byte	0x00, 0xf0, 0x11, 0x00


	//----- nvinfo : EIATTR_KPARAM_INFO
	.align		4
.L_57:
        /*0018*/ 	.byte	0x04, 0x17
        /*001a*/ 	.short	(.L_59 - .L_58)
.L_58:
        /*001c*/ 	.word	0x00000000
        /*0020*/ 	.short	0x000a
        /*0022*/ 	.short	0x0050
        /*0024*/ 	.byte	0x00, 0xf5, 0x21, 0x00


	//----- nvinfo : EIATTR_KPARAM_INFO
	.align		4
.L_59:
        /*0028*/ 	.byte	0x04, 0x17
        /*002a*/ 	.short	(.L_61 - .L_60)
.L_60:
        /*002c*/ 	.word	0x00000000
        /*0030*/ 	.short	0x0009
        /*0032*/ 	.short	0x0048
        /*0034*/ 	.byte	0x00, 0xf5, 0x21, 0x00


	//----- nvinfo : EIATTR_KPARAM_INFO
	.align		4
.L_61:
        /*0038*/ 	.byte	0x04, 0x17
        /*003a*/ 	.short	(.L_63 - .L_62)
.L_62:
        /*003c*/ 	.word	0x00000000
        /*0040*/ 	.short	0x0008
        /*0042*/ 	.short	0x0040
        /*0044*/ 	.byte	0x00, 0xf5, 0x21, 0x00


	//----- nvinfo : EIATTR_KPARAM_INFO
	.align		4
.L_63:
        /*0048*/ 	.byte	0x04, 0x17
        /*004a*/ 	.short	(.L_65 - .L_64)
.L_64:
        /*004c*/ 	.word	0x00000000
        /*0050*/ 	.short	0x0007
        /*0052*/ 	.short	0x0038
        /*0054*/ 	.byte	0x00, 0xf5, 0x21, 0x00


	//----- nvinfo : EIATTR_KPARAM_INFO
	.align		4
.L_65:
        /*0058*/ 	.byte	0x04, 0x17
        /*005a*/ 	.short	(.L_67 - .L_66)
.L_66:
        /*005c*/ 	.word	0x00000000
        /*0060*/ 	.short	0x0006
        /*0062*/ 	.short	0x0030
        /*0064*/ 	.byte	0x00, 0xf0, 0x21, 0x00


	//----- nvinfo : EIATTR_KPARAM_INFO
	.align		4
.L_67:
        /*0068*/ 	.byte	0x04, 0x17
        /*006a*/ 	.short	(.L_69 - .L_68)
.L_68:
        /*006c*/ 	.word	0x00000000
        /*0070*/ 	.short	0x0005
        /*0072*/ 	.short	0x0028
        /*0074*/ 	.byte	0x00, 0xf0, 0x21, 0x00


	//----- nvinfo : EIATTR_KPARAM_INFO
	.align		4
.L_69:
        /*0078*/ 	.byte	0x04, 0x17
        /*007a*/ 	.short	(.L_71 - .L_70)
.L_70:
        /*007c*/ 	.word	0x00000000
        /*0080*/ 	.short	0x0004
        /*0082*/ 	.short	0x0020
        /*0084*/ 	.byte	0x00, 0xf0, 0x21, 0x00


	//----- nvinfo : EIATTR_KPARAM_INFO
	.align		4
.L_71:
        /*0088*/ 	.byte	0x04, 0x17
        /*008a*/ 	.short	(.L_73 - .L_72)
.L_72:
        /*008c*/ 	.word	0x00000000
        /*0090*/ 	.short	0x0003
        /*0092*/ 	.short	0x0018
        /*0094*/ 	.byte	0x00, 0xf0, 0x21, 0x00


	//----- nvinfo : EIATTR_KPARAM_INFO
	.align		4
.L_73:
        /*0098*/ 	.byte	0x04, 0x17
        /*009a*/ 	.short	(.L_75 - .L_74)
.L_74:
        /*009c*/ 	.word	0x00000000
        /*00a0*/ 	.short	0x0002
        /*00a2*/ 	.short	0x0010
        /*00a4*/ 	.byte	0x00, 0xf0, 0x21, 0x00


	//----- nvinfo : EIATTR_KPARAM_INFO
	.align		4
.L_75:
        /*00a8*/ 	.byte	0x04, 0x17
        /*00aa*/ 	.short	(.L_77 - .L_76)
.L_76:
        /*00ac*/ 	.word	0x00000000
        /*00b0*/ 	.short	0x0001
        /*00b2*/ 	.short	0x0008
        /*00b4*/ 	.byte	0x00, 0xf0, 0x21, 0x00


	//----- nvinfo : EIATTR_KPARAM_INFO
	.align		4
.L_77:
        /*00b8*/ 	.byte	0x04, 0x17
        /*00ba*/ 	.short	(.L_79 - .L_78)
.L_78:
        /*00bc*/ 	.word	0x00000000
        /*00c0*/ 	.short	0x0000
        /*00c2*/ 	.short	0x0000
        /*00c4*/ 	.byte	0x00, 0xf0, 0x21, 0x00


	//----- nvinfo : EIATTR_SPARSE_MMA_MASK
	.align		4
.L_79:
        /*00c8*/ 	.byte	0x03, 0x50
        /*00ca*/ 	.short	0x0000


	//----- nvinfo : EIATTR_MAXREG_COUNT
	.align		4
        /*00cc*/ 	.byte	0x03, 0x1b
        /*00ce*/ 	.short	0x00ff


	//----- nvinfo : EIATTR_MERCURY_ISA_VERSION
	.align		4
        /*00d0*/ 	.byte	0x03, 0x5f
        /*00d2*/ 	.short	0x0101


	//----- nvinfo : EIATTR_VRC_CTA_INIT_COUNT
	.align		4
        /*00d4*/ 	.byte	0x02, 0x4a
	.zero		1
	.zero		1


	//----- nvinfo : EIATTR_EXIT_INSTR_OFFSETS
	.align		4
        /*00d8*/ 	.byte	0x04, 0x1c
        /*00da*/ 	.short	(.L_81 - .L_80)


	//   ....[0]....
.L_80:
        /*00dc*/ 	.word	0x00000070


	//   ....[1]....
        /*00e0*/ 	.word	0x00000850


	//----- nvinfo : EIATTR_CRS_STACK_SIZE
	.align		4
.L_81:
        /*00e4*/ 	.byte	0x04, 0x1e
        /*00e6*/ 	.short	(.L_83 - .L_82)
.L_82:
        /*00e8*/ 	.word	0x00000000


	//----- nvinfo : EIATTR_CBANK_PARAM_SIZE
	.align		4
.L_83:
        /*00ec*/ 	.byte	0x03, 0x19
        /*00ee*/ 	.short	0x005c


	//----- nvinfo : EIATTR_PARAM_CBANK
	.align		4
        /*00f0*/ 	.byte	0x04, 0x0a
        /*00f2*/ 	.short	(.L_85 - .L_84)
	.align		4
.L_84:
        /*00f4*/ 	.word	index@(.nv.constant0.adam_step_d)
        /*00f8*/ 	.short	0x0380
        /*00fa*/ 	.short	0x005c


	//----- nvinfo : EIATTR_SW_WAR
	.align		4
.L_85:
        /*00fc*/ 	.byte	0x04, 0x36
        /*00fe*/ 	.short	(.L_87 - .L_86)
.L_86:
        /*0100*/ 	.word	0x00000008
.L_87:


//--------------------- .nv.callgraph             --------------------------
	.section	.nv.callgraph,"",@"SHT_CUDA_CALLGRAPH"
	.align	4
	.sectionentsize	8
	.align		4
        /*0000*/ 	.word	0x00000000
	.align		4
        /*0004*/ 	.word	0xffffffff
	.align		4
        /*0008*/ 	.word	0x00000000
	.align		4
        /*000c*/ 	.word	0xfffffffe
	.align		4
        /*0010*/ 	.word	0x00000000
	.align		4
        /*0014*/ 	.word	0xfffffffd
	.align		4
        /*0018*/ 	.word	0x00000000
	.align		4
        /*001c*/ 	.word	0xfffffffc


//--------------------- .text.adam_step_f         --------------------------
	.section	.text.adam_step_f,"ax",@progbits
	.align	128
        .global         adam_step_f
        .type           adam_step_f,@function
        .size           adam_step_f,(.L_x_41 - adam_step_f)
        .other          adam_step_f,@"STO_CUDA_ENTRY STV_DEFAULT"
adam_step_f:
.text.adam_step_f:
[----:B------:R-:W-:Y:S01]  /*0000*/  LDC R1, c[0x0][0x37c] ;  /* 0x0000df00ff017b82 */ /* 0x000fe20000000800 */
[----:B------:R-:W0:Y:S01]  /*0010*/  S2R R4, SR_CTAID.X ;  /* 0x0000000000047919 */ /* 0x000e220000002500 */
[----:B------:R-:W0:Y:S01]  /*0020*/  LDCU UR4, c[0x0][0x360] ;  /* 0x00006c00ff0477ac */ /* 0x000e220008000800 */
[----:B------:R-:W0:Y:S01]  /*0030*/  S2R R3, SR_TID.X ;  /* 0x0000000000037919 */ /* 0x000e220000002100 */
[----:B------:R-:W1:Y:S01]  /*0040*/  LDCU UR5, c[0x0][0x3c0] ;  /* 0x00007800ff0577ac */ /* 0x000e620008000800 */
[----:B0-----:R-:W-:-:S05]  /*0050*/  IMAD R4, R4, UR4, R3 ;  /* 0x0000000404047c24 */ /* 0x001fca000f8e0203 */
[----:B-1----:R-:W-:-:S13]  /*0060*/  ISETP.GE.AND P0, PT, R4, UR5, PT ;  /* 0x0000000504007c0c */ /* 0x002fda000bf06270 */
[----:B------:R-:W-:Y:S05]  /*0070*/  @P0 EXIT ;  /* 0x000000000000094d */ /* 0x000fea0003800000 */
[----:B------:R-:W0:Y:S01]  /*0080*/  LDC.64 R8, c[0x0][0x3a0] ;  /* 0x0000e800ff087b82 */ /* 0x000e220000000a00 */
[----:B------:R-:W1:Y:S01]  /*0090*/  LDCU.64 UR4, c[0x0][0x358] ;  /* 0x00006b00ff0477ac */ /* 0x000e620008000a00 */
[----:B------:R-:W2:Y:S06]  /*00a0*/  LDCU UR6, c[0x0][0x398] ;  /* 0x00007300ff0677ac */ /* 0x000eac0008000800 */
[----:B------:R-:W3:Y:S08]  /*00b0*/  LDC.64 R6, c[0x0][0x3b0] ;  /* 0x0000ec00ff067b82 */ /* 0x000ef00000000a00 */
[----:B------:R-:W4:Y:S01]  /*00c0*/  LDC.64 R2, c[0x0][0x380] ;  /* 0x0000e000ff027b82 */ /* 0x000f220000000a00 */
[----:B0-----:R-:W-:-:S07]  /*00d0*/  IMAD.WIDE R8, R4, 0x4, R8 ;  /* 0x0000000404087825 */ /* 0x001fce00078e0208 */
[----:B------:R-:W0:Y:S01]  /*00e0*/  LDC.64 R10, c[0x0][0x3b8] ;  /* 0x0000ee00ff0a7b82 */ /* 0x000e220000000a00 */
[----:B-1----:R1:W2:Y:S01]  /*00f0*/  LDG.E R8, desc[UR4][R8.64] ;  /* 0x0000000408087981 */ /* 0x0022a2000c1e1900 */
[----:B---3--:R-:W-:-:S05]  /*0100*/  IMAD.WIDE R6, R4, 0x4, R6 ;  /* 0x0000000404067825 */ /* 0x008fca00078e0206 */
[----:B------:R-:W3:Y:S01]  /*0110*/  LDG.E R12, desc[UR4][R6.64] ;  /* 0x00000004060c7981 */ /* 0x000ee2000c1e1900 */
[----:B----4-:R-:W-:Y:S01]  /*0120*/  FADD R0, -R3, 1 ;  /* 0x3f80000003007421 */ /* 0x010fe20000000100 */
[----:B-1----:R-:W1:Y:S01]  /*0130*/  LDC R9, c[0x0][0x390] ;  /* 0x0000e400ff097b82 */ /* 0x002e620000000800 */
[----:B0-----:R-:W-:-:S04]  /*0140*/  IMAD.WIDE R10, R4, 0x4, R10 ;  /* 0x00000004040a7825 */ /* 0x001fc800078e020a */
[----:B--2---:R-:W-:-:S04]  /*0150*/  FMUL R5, R8, UR6 ;  /* 0x0000000608057c20 */ /* 0x004fc80008400000 */
[----:B------:R-:W-:-:S04]  /*0160*/  FMUL R13, R0, R5 ;  /* 0x00000005000d7220 */ /* 0x000fc80000400000 */
[----:B---3--:R-:W-:Y:S02]  /*0170*/  FFMA R13, R12, R3, R13 ;  /* 0x000000030c0d7223 */ /* 0x008fe4000000000d */
[----:B------:R-:W0:Y:S03]  /*0180*/  LDC R12, c[0x0][0x388] ;  /* 0x0000e200ff0c7b82 */ /* 0x000e260000000800 */
[----:B------:R2:W-:Y:S04]  /*0190*/  STG.E desc[UR4][R6.64], R13 ;  /* 0x0000000d06007986 */ /* 0x0005e8000c101904 */
[----:B------:R-:W3:Y:S01]  /*01a0*/  LDG.E R3, desc[UR4][R10.64] ;  /* 0x000000040a037981 */ /* 0x000ee2000c1e1900 */
[----:B0-----:R-:W-:-:S04]  /*01b0*/  FADD R0, -R12, 1 ;  /* 0x3f8000000c007421 */ /* 0x001fc80000000100 */
[----:B------:R-:W-:Y:S01]  /*01c0*/  FMUL R8, R0, R5 ;  /* 0x0000000500087220 */ /* 0x000fe20000400000 */
[----:B---3--:R-:W-:-:S04]  /*01d0*/  FMUL R0, R3, R12 ;  /* 0x0000000c03007220 */ /* 0x008fc80000400000 */
[----:B------:R-:W-:-:S05]  /*01e0*/  FFMA R0, R5, R8, R0 ;  /* 0x0000000805007223 */ /* 0x000fca0000000000 */
[----:B------:R2:W-:Y:S04]  /*01f0*/  STG.E desc[UR4][R10.64], R0 ;  /* 0x000000000a007986 */ /* 0x0005e8000c101904 */
[----:B------:R-:W3:Y:S01]  /*0200*/  LDG.E R3, desc[UR4][R6.64] ;  /* 0x0000000406037981 */ /* 0x000ee2000c1e1900 */
[----:B-1----:R-:W-:Y:S01]  /*0210*/  FADD R9, -R9, 1 ;  /* 0x3f80000009097421 */ /* 0x002fe20000000100 */
[----:B------:R-:W-:Y:S03]  /*0220*/  BSSY.RECONVERGENT B0, `(.L_x_0) ;  /* 0x000000e000007945 */ /* 0x000fe60003800200 */
[----:B------:R-:W0:Y:S02]  /*0230*/  MUFU.RCP R8, R9 ;  /* 0x0000000900087308 */ /* 0x000e240000001000 */
[----:B0-----:R-:W-:-:S04]  /*0240*/  FFMA R5, -R9, R8, 1 ;  /* 0x3f80000009057423 */ /* 0x001fc80000000108 */
[----:B------:R-:W-:Y:S01]  /*0250*/  FFMA R5, R8, R5, R8 ;  /* 0x0000000508057223 */ /* 0x000fe20000000008 */
[----:B---3--:R-:W-:-:S04]  /*0260*/  FMUL R2, R3, R2 ;  /* 0x0000000203027220 */ /* 0x008fc80000400000 */
[----:B------:R-:W0:Y:S01]  /*0270*/  FCHK P0, R2, R9 ;  /* 0x0000000902007302 */ /* 0x000e220000000000 */
[----:B------:R-:W-:-:S04]  /*0280*/  FFMA R8, R2, R5, RZ ;  /* 0x0000000502087223 */ /* 0x000fc800000000ff */
[----:B------:R-:W-:-:S04]  /*0290*/  FFMA R3, -R9, R8, R2 ;  /* 0x0000000809037223 */ /* 0x000fc80000000102 */
[----:B------:R-:W-:Y:S01]  /*02a0*/  FFMA R5, R5, R3, R8 ;  /* 0x0000000305057223 */ /* 0x000fe20000000008 */
[----:B0-2---:R-:W-:Y:S06]  /*02b0*/  @!P0 BRA `(.L_x_1) ;  /* 0x0000000000108947 */ /* 0x005fec0003800000 */
[----:B------:R-:W-:Y:S02]  /*02c0*/  MOV R3, R9 ;  /* 0x0000000900037202 */ /* 0x000fe40000000f00 */
[----:B------:R-:W-:-:S07]  /*02d0*/  MOV R6, 0x2f0 ;  /* 0x000002f000067802 */ /* 0x000fce0000000f00 */
[----:B------:R-:W-:Y:S05]  /*02e0*/  CALL.REL.NOINC `($__internal_1_$__cuda_sm3x_div_rn_noftz_f32_slowpath) ;  /* 0x0000000400347944 */ /* 0x000fea0003c00000 */
[----:B------:R-:W-:-:S07]  /*02f0*/  IMAD.MOV.U32 R5, RZ, RZ, R2 ;  /* 0x000000ffff057224 */ /* 0x000fce00078e0002 */
.L_x_1:
[----:B------:R-:W-:Y:S05]  /*0300*/  BSYNC.RECONVERGENT B0 ;  /* 0x0000000000007941 */ /* 0x000fea0003800200 */
.L_x_0:
[----:B------:R-:W0:Y:S01]  /*0310*/  LDC R3, c[0x0][0x394] ;  /* 0x0000e500ff037b82 */ /* 0x000e220000000800 */
[----:B------:R-:W-:Y:S01]  /*0320*/  BSSY.RECONVERGENT B0, `(.L_x_2) ;  /* 0x000000d000007945 */ /* 0x000fe20003800200 */
[----:B0-----:R-:W-:-:S04]  /*0330*/  FADD R3, -R3, 1 ;  /* 0x3f80000003037421 */ /* 0x001fc80000000100 */
[----:B------:R-:W0:Y:S08]  /*0340*/  MUFU.RCP R2, R3 ;  /* 0x0000000300027308 */ /* 0x000e300000001000 */
[----:B------:R-:W1:Y:S01]  /*0350*/  FCHK P0, R0, R3 ;  /* 0x0000000300007302 */ /* 0x000e620000000000 */
[----:B0-----:R-:W-:-:S04]  /*0360*/  FFMA R7, -R3, R2, 1 ;  /* 0x3f80000003077423 */ /* 0x001fc80000000102 */
[----:B------:R-:W-:-:S04]  /*0370*/  FFMA R7, R2, R7, R2 ;  /* 0x0000000702077223 */ /* 0x000fc80000000002 */
[----:B------:R-:W-:-:S04]  /*0380*/  FFMA R2, R0, R7, RZ ;  /* 0x0000000700027223 */ /* 0x000fc800000000ff */
[----:B------:R-:W-:-:S04]  /*0390*/  FFMA R6, -R3, R2, R0 ;  /* 0x0000000203067223 */ /* 0x000fc80000000100 */
[----:B------:R-:W-:Y:S01]  /*03a0*/  FFMA R2, R7, R6, R2 ;  /* 0x0000000607027223 */ /* 0x000fe20000000002 */
[----:B-1----:R-:W-:Y:S06]  /*03b0*/  @!P0 BRA `(.L_x_3) ;  /* 0x00000000000c8947 */ /* 0x002fec0003800000 */
[----:B------:R-:W-:Y:S02]  /*03c0*/  MOV R2, R0 ;  /* 0x0000000000027202 */ /* 0x000fe40000000f00 */
[----:B------:R-:W-:-:S07]  /*03d0*/  MOV R6, 0x3f0 ;  /* 0x000003f000067802 */ /* 0x000fce0000000f00 */
[----:B------:R-:W-:Y:S05]  /*03e0*/  CALL.REL.NOINC `($__internal_1_$__cuda_sm3x_div_rn_noftz_f32_slowpath) ;  /* 0x0000000000f47944 */ /* 0x000fea0003c00000 */
.L_x_3:
[----:B------:R-:W-:Y:S05]  /*03f0*/  BSYNC.RECONVERGENT B0 ;  /* 0x0000000000007941 */ /* 0x000fea0003800200 */
.L_x_2:
[----:B------:R-:W-:Y:S01]  /*0400*/  VIADD R0, R2, 0xf3000000 ;  /* 0xf300000002007836 */ /* 0x000fe20000000000 */
[----:B------:R0:W1:Y:S01]  /*0410*/  MUFU.RSQ R7, R2 ;  /* 0x0000000200077308 */ /* 0x0000620000001400 */
[----:B------:R-:W-:Y:S03]  /*0420*/  BSSY.RECONVERGENT B0, `(.L_x_4) ;  /* 0x000000b000007945 */ /* 0x000fe60003800200 */
[----:B------:R-:W-:-:S13]  /*0430*/  ISETP.GT.U32.AND P0, PT, R0, 0x727fffff, PT ;  /* 0x727fffff0000780c */ /* 0x000fda0003f04070 */
[----:B01----:R-:W-:Y:S05]  /*0440*/  @!P0 BRA `(.L_x_5) ;  /* 0x0000000000108947 */ /* 0x003fea0003800000 */
[----:B------:R-:W-:Y:S02]  /*0450*/  MOV R0, R2 ;  /* 0x0000000200007202 */ /* 0x000fe40000000f00 */
[----:B------:R-:W-:-:S07]  /*0460*/  MOV R9, 0x480 ;  /* 0x0000048000097802 */ /* 0x000fce0000000f00 */
[----:B------:R-:W-:Y:S05]  /*0470*/  CALL.REL.NOINC `($__internal_0_$__cuda_sm20_sqrt_rn_f32_slowpath) ;  /* 0x0000000000747944 */ /* 0x000fea0003c00000 */
[----:B------:R-:W-:Y:S05]  /*0480*/  BRA `(.L_x_6) ;  /* 0x0000000000107947 */ /* 0x000fea0003800000 */
.L_x_5:
[C---:B------:R-:W-:Y:S01]  /*0490*/  FMUL.FTZ R3, R7.reuse, R2 ;  /* 0x0000000207037220 */ /* 0x040fe20000410000 */
[----:B------:R-:W-:-:S03]  /*04a0*/  FMUL.FTZ R6, R7, 0.5 ;  /* 0x3f00000007067820 */ /* 0x000fc60000410000 */
[----:B------:R-:W-:-:S04]  /*04b0*/  FFMA R0, -R3, R3, R2 ;  /* 0x0000000303007223 */ /* 0x000fc80000000102 */
[----:B------:R-:W-:-:S07]  /*04c0*/  FFMA R0, R0, R6, R3 ;  /* 0x0000000600007223 */ /* 0x000fce0000000003 */
.L_x_6:
[----:B------:R-:W-:Y:S05]  /*04d0*/  BSYNC.RECONVERGENT B0 ;  /* 0x0000000000007941 */ /* 0x000fea0003800200 */
.L_x_4:
[----:B------:R-:W0:Y:S01]  /*04e0*/  LDCU UR6, c[0x0][0x38c] ;  /* 0x00007180ff0677ac */ /* 0x000e220008000800 */
[----:B------:R-:W-:Y:S01]  /*04f0*/  BSSY.RECONVERGENT B0, `(.L_x_7) ;  /* 0x000000f000007945 */ /* 0x000fe20003800200 */
[----:B0-----:R-:W-:-:S04]  /*0500*/  FADD R6, R0, UR6 ;  /* 0x0000000600067e21 */ /* 0x001fc80008000000 */
        /* <DEDUP_REMOVED lines=8> */
[----:B------:R-:W-:Y:S01]  /*0590*/  MOV R3, R6 ;  /* 0x0000000600037202 */ /* 0x000fe20000000f00 */
[----:B------:R-:W-:Y:S01]  /*05a0*/  IMAD.MOV.U32 R2, RZ, RZ, R5 ;  /* 0x000000ffff027224 */ /* 0x000fe200078e0005 */
[----:B------:R-:W-:-:S07]  /*05b0*/  MOV R6, 0x5d0 ;  /* 0x000005d000067802 */ /* 0x000fce0000000f00 */
[----:B------:R-:W-:Y:S05]  /*05c0*/  CALL.REL.NOINC `($__internal_1_$__cuda_sm3x_div_rn_noftz_f32_slowpath) ;  /* 0x00000000007c7944 */ /* 0x000fea0003c00000 */
[----:B------:R-:W-:-:S07]  /*05d0*/  IMAD.MOV.U32 R0, RZ, RZ, R2 ;  /* 0x000000ffff007224 */ /* 0x000fce00078e0002 */
.L_x_8:
[----:B------:R-:W-:Y:S05]  /*05e0*/  BSYNC.RECONVERGENT B0 ;  /* 0x0000000000007941 */ /* 0x000fea0003800200 */
.L_x_7:
[----:B------:R-:W0:Y:S02]  /*05f0*/  LDC.64 R2, c[0x0][0x3a8] ;  /* 0x0000ea00ff027b82 */ /* 0x000e240000000a00 */
[----:B0-----:R-:W-:-:S05]  /*0600*/  IMAD.WIDE R4, R4, 0x4, R2 ;  /* 0x0000000404047825 */ /* 0x001fca00078e0202 */
[----:B------:R-:W2:Y:S02]  /*0610*/  LDG.E R3, desc[UR4][R4.64] ;  /* 0x0000000404037981 */ /* 0x000ea4000c1e1900 */
[----:B--2---:R-:W-:-:S05]  /*0620*/  FADD R3, R3, -R0 ;  /* 0x8000000003037221 */ /* 0x004fca0000000000 */
[----:B------:R-:W-:Y:S01]  /*0630*/  STG.E desc[UR4][R4.64], R3 ;  /* 0x0000000304007986 */ /* 0x000fe2000c101904 */
[----:B------:R-:W-:Y:S05]  /*0640*/  EXIT ;  /* 0x000000000000794d */ /* 0x000fea0003800000 */
        .weak           $__internal_0_$__cuda_sm20_sqrt_rn_f32_slowpath
        .type           $__internal_0_$__cuda_sm20_sqrt_rn_f32_slowpath,@function
        .size           $__internal_0_$__cuda_sm20_sqrt_rn_f32_slowpath,($__internal_1_$__cuda_sm3x_div_rn_noftz_f32_slowpath - $__internal_0_$__cuda_sm20_sqrt_rn_f32_slowpath)
$__internal_0_$__cuda_sm20_sqrt_rn_f32_slowpath:
[----:B------:R-:W-:-:S13]  /*0650*/  LOP3.LUT P0, RZ, R0, 0x7fffffff, RZ, 0xc0, !PT ;  /* 0x7fffffff00ff7812 */ /* 0x000fda000780c0ff */
[----:B------:R-:W-:Y:S01]  /*0660*/  @!P0 MOV R2, R0 ;  /* 0x0000000000028202 */ /* 0x000fe20000000f00 */
[----:B------:R-:W-:Y:S06]  /*0670*/  @!P0 BRA `(.L_x_9) ;  /* 0x0000000000408947 */ /* 0x000fec0003800000 */
[----:B------:R-:W-:-:S13]  /*0680*/  FSETP.GEU.FTZ.AND P0, PT, R0, RZ, PT ;  /* 0x000000ff0000720b */ /* 0x000fda0003f1e000 */
[----:B------:R-:W-:Y:S01]  /*0690*/  @!P0 IMAD.MOV.U32 R2, RZ, RZ, 0x7fffffff ;  /* 0x7fffffffff028424 */ /* 0x000fe200078e00ff */
[----:B------:R-:W-:Y:S06]  /*06a0*/  @!P0 BRA `(.L_x_9) ;  /* 0x0000000000348947 */ /* 0x000fec0003800000 */
[----:B------:R-:W-:-:S13]  /*06b0*/  FSETP.GTU.FTZ.AND P0, PT, |R0|, +INF , PT ;  /* 0x7f8000000000780b */ /* 0x000fda0003f1c200 */
[----:B------:R-:W-:Y:S01]  /*06c0*/  @P0 FADD.FTZ R2, R0, 1 ;  /* 0x3f80000000020421 */ /* 0x000fe20000010000 */
[----:B------:R-:W-:Y:S06]  /*06d0*/  @P0 BRA `(.L_x_9) ;  /* 0x0000000000280947 */ /* 0x000fec0003800000 */
[----:B------:R-:W-:-:S13]  /*06e0*/  FSETP.NEU.FTZ.AND P0, PT, |R0|, +INF , PT ;  /* 0x7f8000000000780b */ /* 0x000fda0003f1d200 */
[----:B------:R-:W-:-:S04]  /*06f0*/  @P0 FFMA R3, R0, 1.84467440737095516160e+19, RZ ;  /* 0x5f80000000030823 */ /* 0x000fc800000000ff */
[----:B------:R-:W0:Y:S02]  /*0700*/  @P0 MUFU.RSQ R2, R3 ;  /* 0x0000000300020308 */ /* 0x000e240000001400 */
[----:B0-----:R-:W-:Y:S01]  /*0710*/  @P0 FMUL.FTZ R6, R3, R2 ;  /* 0x0000000203060220 */ /* 0x001fe20000410000 */
[----:B------:R-:W-:Y:S01]  /*0720*/  @P0 FMUL.FTZ R8, R2, 0.5 ;  /* 0x3f00000002080820 */ /* 0x000fe20000410000 */
[----:B------:R-:W-:Y:S02]  /*0730*/  @!P0 MOV R2, R0 ;  /* 0x0000000000028202 */ /* 0x000fe40000000f00 */
[----:B------:R-:W-:-:S04]  /*0740*/  @P0 FADD.FTZ R7, -R6, -RZ ;  /* 0x800000ff06070221 */ /* 0x000fc80000010100 */
[----:B------:R-:W-:-:S04]  /*0750*/  @P0 FFMA R7, R6, R7, R3 ;  /* 0x0000000706070223 */ /* 0x000fc80000000003 */
[----:B------:R-:W-:-:S04]  /*0760*/  @P0 FFMA R7, R7, R8, R6 ;  /* 0x0000000807070223 */ /* 0x000fc80000000006 */
[----:B------:R-:W-:-:S07]  /*0770*/  @P0 FMUL.FTZ R2, R7, 2.3283064365386962891e-10 ;  /* 0x2f80000007020820 */ /* 0x000fce0000410000 */
.L_x_9:
[----:B------:R-:W-:Y:S01]  /*0780*/  IMAD.MOV.U32 R0, RZ, RZ, R2 ;  /* 0x000000ffff007224 */ /* 0x000fe200078e0002 */
[----:B------:R-:W-:Y:S01]  /*0790*/  MOV R2, R9 ;  /* 0x0000000900027202 */ /* 0x000fe20000000f00 */
[----:B------:R-:W-:-:S04]  /*07a0*/  IMAD.MOV.U32 R3, RZ, RZ, 0x0 ;  /* 0x00000000ff037424 */ /* 0x000fc800078e00ff */
[----:B------:R-:W-:Y:S05]  /*07b0*/  RET.REL.NODEC R2 `(adam_step_f) ;  /* 0xfffffff802107950 */ /* 0x000fea0003c3ffff */
        .weak           $__internal_1_$__cuda_sm3x_div_rn_noftz_f32_slowpath
        .type           $__internal_1_$__cuda_sm3x_div_rn_noftz_f32_slowpath,@function
        .size           $__internal_1_$__cuda_sm3x_div_rn_noftz_f32_slowpath,(.L_x_41 - $__internal_1_$__cuda_sm3x_div_rn_noftz_f32_slowpath)
$__internal_1_$__cuda_sm3x_div_rn_noftz_f32_slowpath:
[----:B------:R-:W-:Y:S01]  /*07c0*/  SHF.R.U32.HI R8, RZ, 0x17, R3 ;  /* 0x00000017ff087819 */ /* 0x000fe20000011603 */
[----:B------:R-:W-:Y:S01]  /*07d0*/  BSSY.RECONVERGENT B1, `(.L_x_10) ;  /* 0x0000062000017945 */ /* 0x000fe20003800200 */
[----:B------:R-:W-:Y:S02]  /*07e0*/  SHF.R.U32.HI R7, RZ, 0x17, R2 ;  /* 0x00000017ff077819 */ /* 0x000fe40000011602 */
[----:B------:R-:W-:Y:S02]  /*07f0*/  LOP3.LUT R12, R8, 0xff, RZ, 0xc0, !PT ;  /* 0x000000ff080c7812 */ /* 0x000fe400078ec0ff */
[----:B------:R-:W-:Y:S02]  /*0800*/  LOP3.LUT R10, R7, 0xff, RZ, 0xc0, !PT ;  /* 0x000000ff070a7812 */ /* 0x000fe400078ec0ff */
[----:B------:R-:W-:-:S03]  /*0810*/  IADD3 R9, PT, PT, R12, -0x1, RZ ;  /* 0xffffffff0c097810 */ /* 0x000fc60007ffe0ff */
[----:B------:R-:W-:Y:S01]  /*0820*/  VIADD R8, R10, 0xffffffff ;  /* 0xffffffff0a087836 */ /* 0x000fe20000000000 */
[----:B------:R-:W-:-:S04]  /*0830*/  ISETP.GT.U32.AND P0, PT, R9, 0xfd, PT ;  /* 0x000000fd0900780c */ /* 0x000fc80003f04070 */
[----:B------:R-:W-:-:S13]  /*0840*/  ISETP.GT.U32.OR P0, PT, R8, 0xfd, P0 ;  /* 0x000000fd0800780c */ /* 0x000fda0000704470 */
[----:B------:R-:W-:Y:S01]  /*0850*/  @!P0 MOV R7, RZ ;  /* 0x000000ff00078202 */ /* 0x000fe20000000f00 */
[----:B------:R-:W-:Y:S06]  /*0860*/  @!P0 BRA `(.L_x_11) ;  /* 0x00000000005c8947 */ /* 0x000fec0003800000 */
[----:B------:R-:W-:Y:S02]  /*0870*/  FSETP.GTU.FTZ.AND P0, PT, |R2|, +INF , PT ;  /* 0x7f8000000200780b */ /* 0x000fe40003f1c200 */
[----:B------:R-:W-:-:S04]  /*0880*/  FSETP.GTU.FTZ.AND P1, PT, |R3|, +INF , PT ;  /* 0x7f8000000300780b */ /* 0x000fc80003f3c200 */
[----:B------:R-:W-:-:S13]  /*0890*/  PLOP3.LUT P0, PT, P0, P1, PT, 0xf8, 0x8f ;  /* 0x00000000008f781c */ /* 0x000fda0000703f70 */
[----:B------:R-:W-:Y:S05]  /*08a0*/  @P0 BRA `(.L_x_12) ;  /* 0x00000004004c0947 */ /* 0x000fea0003800000 */
[----:B------:R-:W-:-:S13]  /*08b0*/  LOP3.LUT P0, RZ, R3, 0x7fffffff, R2, 0xc8, !PT ;  /* 0x7fffffff03ff7812 */ /* 0x000fda000780c802 */
[----:B------:R-:W-:Y:S05]  /*08c0*/  @!P0 BRA `(.L_x_13) ;  /* 0x00000004003c8947 */ /* 0x000fea0003800000 */
[C---:B------:R-:W-:Y:S02]  /*08d0*/  FSETP.NEU.FTZ.AND P2, PT, |R2|.reuse, +INF , PT ;  /* 0x7f8000000200780b */ /* 0x040fe40003f5d200 */
[----:B------:R-:W-:Y:S02]  /*08e0*/  FSETP.NEU.FTZ.AND P1, PT, |R3|, +INF , PT ;  /* 0x7f8000000300780b */ /* 0x000fe40003f3d200 */
[----:B------:R-:W-:-:S11]  /*08f0*/  FSETP.NEU.FTZ.AND P0, PT, |R2|, +INF , PT ;  /* 0x7f8000000200780b */ /* 0x000fd60003f1d200 */
[----:B------:R-:W-:Y:S05]  /*0900*/  @!P1 BRA !P2, `(.L_x_13) ;  /* 0x00000004002c9947 */ /* 0x000fea0005000000 */
[----:B------:R-:W-:-:S04]  /*0910*/  LOP3.LUT P2, RZ, R2, 0x7fffffff, RZ, 0xc0, !PT ;  /* 0x7fffffff02ff7812 */ /* 0x000fc8000784c0ff */
[----:B------:R-:W-:-:S13]  /*0920*/  PLOP3.LUT P1, PT, P1, P2, PT, 0x2f, 0xf2 ;  /* 0x0000000000f2781c */ /* 0x000fda0000f24577 */
[----:B------:R-:W-:Y:S05]  /*0930*/  @P1 BRA `(.L_x_14) ;  /* 0x0000000400181947 */ /* 0x000fea0003800000 */
[----:B------:R-:W-:-:S04]  /*0940*/  LOP3.LUT P1, RZ, R3, 0x7fffffff, RZ, 0xc0, !PT ;  /* 0x7fffffff03ff7812 */ /* 0x000fc8000782c0ff */
[----:B------:R-:W-:-:S13]  /*0950*/  PLOP3.LUT P0, PT, P0, P1, PT, 0x2f, 0xf2 ;  /* 0x0000000000f2781c */ /* 0x000fda0000702577 */
[----:B------:R-:W-:Y:S05]  /*0960*/  @P0 BRA `(.L_x_15) ;  /* 0x0000000400000947 */ /* 0x000fea0003800000 */
[----:B------:R-:W-:Y:S02]  /*0970*/  ISETP.GE.AND P0, PT, R8, RZ, PT ;  /* 0x000000ff0800720c */ /* 0x000fe40003f06270 */
[----:B------:R-:W-:-:S11]  /*0980*/  ISETP.GE.AND P1, PT, R9, RZ, PT ;  /* 0x000000ff0900720c */ /* 0x000fd60003f26270 */
[----:B------:R-:W-:Y:S01]  /*0990*/  @P0 IMAD.MOV.U32 R7, RZ, RZ, RZ ;  /* 0x000000ffff070224 */ /* 0x000fe200078e00ff */
[----:B------:R-:W-:Y:S01]  /*09a0*/  @!P0 MOV R7, 0xffffffc0 ;  /* 0xffffffc000078802 */ /* 0x000fe20000000f00 */
[----:B------:R-:W-:Y:S01]  /*09b0*/  @!P0 FFMA R2, R2, 1.84467440737095516160e+19, RZ ;  /* 0x5f80000002028823 */ /* 0x000fe200000000ff */
[----:B------:R-:W-:-:S03]  /*09c0*/  @!P1 FFMA R3, R3, 1.84467440737095516160e+19, RZ ;  /* 0x5f80000003039823 */ /* 0x000fc600000000ff */
[----:B------:R-:W-:-:S07]  /*09d0*/  @!P1 VIADD R7, R7, 0x40 ;  /* 0x0000004007079836 */ /* 0x000fce0000000000 */
.L_x_11:
[----:B------:R-:W-:Y:S01]  /*09e0*/  LEA R8, R12, 0xc0800000, 0x17 ;  /* 0xc08000000c087811 */ /* 0x000fe200078eb8ff */
[----:B------:R-:W-:Y:S03]  /*09f0*/  BSSY.RECONVERGENT B2, `(.L_x_16) ;  /* 0x0000036000027945 */ /* 0x000fe60003800200 */
[----:B------:R-:W-:Y:S01]  /*0a00*/  IADD3 R8, PT, PT, -R8, R3, RZ ;  /* 0x0000000308087210 */ /* 0x000fe20007ffe1ff */
[----:B------:R-:W-:-:S03]  /*0a10*/  VIADD R3, R10, 0xffffff81 ;  /* 0xffffff810a037836 */ /* 0x000fc60000000000 */
[----:B------:R0:W1:Y:S01]  /*0a20*/  MUFU.RCP R9, R8 ;  /* 0x0000000800097308 */ /* 0x0000620000001000 */
[----:B------:R-:W-:Y:S01]  /*0a30*/  FADD.FTZ R11, -R8, -RZ ;  /* 0x800000ff080b7221 */ /* 0x000fe20000010100 */
[C---:B------:R-:W-:Y:S01]  /*0a40*/  IMAD R2, R3.reuse, -0x800000, R2 ;  /* 0xff80000003027824 */ /* 0x040fe200078e0202 */
[----:B0-----:R-:W-:-:S04]  /*0a50*/  IADD3 R8, PT, PT, R3, 0x7f, -R12 ;  /* 0x0000007f03087810 */ /* 0x001fc80007ffe80c */
[----:B------:R-:W-:Y:S01]  /*0a60*/  IADD3 R8, PT, PT, R8, R7, RZ ;  /* 0x0000000708087210 */ /* 0x000fe20007ffe0ff */
[----:B-1----:R-:W-:-:S04]  /*0a70*/  FFMA R10, R9, R11, 1 ;  /* 0x3f800000090a7423 */ /* 0x002fc8000000000b */
[----:B------:R-:W-:-:S04]  /*0a80*/  FFMA R14, R9, R10, R9 ;  /* 0x0000000a090e7223 */ /* 0x000fc80000000009 */
[----:B------:R-:W-:-:S04]  /*0a90*/  FFMA R9, R2, R14, RZ ;  /* 0x0000000e02097223 */ /* 0x000fc800000000ff */
[----:B------:R-:W-:-:S04]  /*0aa0*/  FFMA R10, R11, R9, R2 ;  /* 0x000000090b0a7223 */ /* 0x000fc80000000002 */
[----:B------:R-:W-:-:S04]  /*0ab0*/  FFMA R9, R14, R10, R9 ;  /* 0x0000000a0e097223 */ /* 0x000fc80000000009 */
[----:B------:R-:W-:-:S04]  /*0ac0*/  FFMA R10, R11, R9, R2 ;  /* 0x000000090b0a7223 */ /* 0x000fc80000000002 */
[----:B------:R-:W-:-:S05]  /*0ad0*/  FFMA R2, R14, R10, R9 ;  /* 0x0000000a0e027223 */ /* 0x000fca0000000009 */
[----:B------:R-:W-:-:S04]  /*0ae0*/  SHF.R.U32.HI R3, RZ, 0x17, R2 ;  /* 0x00000017ff037819 */ /* 0x000fc80000011602 */
[----:B------:R-:W-:-:S05]  /*0af0*/  LOP3.LUT R3, R3, 0xff, RZ, 0xc0, !PT ;  /* 0x000000ff03037812 */ /* 0x000fca00078ec0ff */
[----:B------:R-:W-:-:S05]  /*0b00*/  IMAD.IADD R11, R3, 0x1, R8 ;  /* 0x00000001030b7824 */ /* 0x000fca00078e0208 */
[----:B------:R-:W-:-:S04]  /*0b10*/  IADD3 R3, PT, PT, R11, -0x1, RZ ;  /* 0xffffffff0b037810 */ /* 0x000fc80007ffe0ff */
[----:B------:R-:W-:-:S13]  /*0b20*/  ISETP.GE.U32.AND P0, PT, R3, 0xfe, PT ;  /* 0x000000fe0300780c */ /* 0x000fda0003f06070 */
[----:B------:R-:W-:Y:S05]  /*0b30*/  @!P0 BRA `(.L_x_17) ;  /* 0x0000000000808947 */ /* 0x000fea0003800000 */
[----:B------:R-:W-:-:S13]  /*0b40*/  ISETP.GT.AND P0, PT, R11, 0xfe, PT ;  /* 0x000000fe0b00780c */ /* 0x000fda0003f04270 */
[----:B------:R-:W-:Y:S05]  /*0b50*/  @P0 BRA `(.L_x_18) ;  /* 0x00000000006c0947 */ /* 0x000fea0003800000 */
[----:B------:R-:W-:-:S13]  /*0b60*/  ISETP.GE.AND P0, PT, R11, 0x1, PT ;  /* 0x000000010b00780c */ /* 0x000fda0003f06270 */
[----:B------:R-:W-:Y:S05]  /*0b70*/  @P0 BRA `(.L_x_19) ;  /* 0x0000000000740947 */ /* 0x000fea0003800000 */
[----:B------:R-:W-:Y:S02]  /*0b80*/  ISETP.GE.AND P0, PT, R11, -0x18, PT ;  /* 0xffffffe80b00780c */ /* 0x000fe40003f06270 */
[----:B------:R-:W-:-:S11]  /*0b90*/  LOP3.LUT R2, R2, 0x80000000, RZ, 0xc0, !PT ;  /* 0x8000000002027812 */ /* 0x000fd600078ec0ff */
[----:B------:R-:W-:Y:S05]  /*0ba0*/  @!P0 BRA `(.L_x_19) ;  /* 0x0000000000688947 */ /* 0x000fea0003800000 */
[CCC-:B------:R-:W-:Y:S01]  /*0bb0*/  FFMA.RZ R3, R14.reuse, R10.reuse, R9.reuse ;  /* 0x0000000a0e037223 */ /* 0x1c0fe2000000c009 */
[CCC-:B------:R-:W-:Y:S01]  /*0bc0*/  FFMA.RM R8, R14.reuse, R10.reuse, R9.reuse ;  /* 0x0000000a0e087223 */ /* 0x1c0fe20000004009 */
[C---:B------:R-:W-:Y:S02]  /*0bd0*/  ISETP.NE.AND P2, PT, R11.reuse, RZ, PT ;  /* 0x000000ff0b00720c */ /* 0x040fe40003f45270 */
[----:B------:R-:W-:Y:S02]  /*0be0*/  ISETP.NE.AND P1, PT, R11, RZ, PT ;  /* 0x000000ff0b00720c */ /* 0x000fe40003f25270 */
[----:B------:R-:W-:Y:S01]  /*0bf0*/  LOP3.LUT R7, R3, 0x7fffff, RZ, 0xc0, !PT ;  /* 0x007fffff03077812 */ /* 0x000fe200078ec0ff */
[----:B------:R-:W-:Y:S01]  /*0c00*/  FFMA.RP R3, R14, R10, R9 ;  /* 0x0000000a0e037223 */ /* 0x000fe20000008009 */
[C---:B------:R-:W-:Y:S01]  /*0c10*/  VIADD R10, R11.reuse, 0x20 ;  /* 0x000000200b0a7836 */ /* 0x040fe20000000000 */
[----:B------:R-:W-:Y:S02]  /*0c20*/  IADD3 R9, PT, PT, -R11, RZ, RZ ;  /* 0x000000ff0b097210 */ /* 0x000fe40007ffe1ff */
[----:B------:R-:W-:-:S02]  /*0c30*/  LOP3.LUT R7, R7, 0x800000, RZ, 0xfc, !PT ;  /* 0x0080000007077812 */ /* 0x000fc400078efcff */
[----:B------:R-:W-:Y:S02]  /*0c40*/  FSETP.NEU.FTZ.AND P0, PT, R3, R8, PT ;  /* 0x000000080300720b */ /* 0x000fe40003f1d000 */
[----:B------:R-:W-:Y:S02]  /*0c50*/  SHF.L.U32 R10, R7, R10, RZ ;  /* 0x0000000a070a7219 */ /* 0x000fe400000006ff */
[----:B------:R-:W-:Y:S02]  /*0c60*/  SEL R8, R9, RZ, P2 ;  /* 0x000000ff09087207 */ /* 0x000fe40001000000 */
[----:B------:R-:W-:Y:S02]  /*0c70*/  ISETP.NE.AND P1, PT, R10, RZ, P1 ;  /* 0x000000ff0a00720c */ /* 0x000fe40000f25270 */
[----:B------:R-:W-:Y:S02]  /*0c80*/  SHF.R.U32.HI R8, RZ, R8, R7 ;  /* 0x00000008ff087219 */ /* 0x000fe40000011607 */
[----:B------:R-:W-:-:S02]  /*0c90*/  PLOP3.LUT P0, PT, P0, P1, PT, 0xf8, 0x8f ;  /* 0x00000000008f781c */ /* 0x000fc40000703f70 */
[----:B------:R-:W-:Y:S02]  /*0ca0*/  SHF.R.U32.HI R10, RZ, 0x1, R8 ;  /* 0x00000001ff0a7819 */ /* 0x000fe40000011608 */
[----:B------:R-:W-:-:S04]  /*0cb0*/  SEL R3, RZ, 0x1, !P0 ;  /* 0x00000001ff037807 */ /* 0x000fc80004000000 */
[----:B------:R-:W-:-:S04]  /*0cc0*/  LOP3.LUT R3, R3, 0x1, R10, 0xf8, !PT ;  /* 0x0000000103037812 */ /* 0x000fc800078ef80a */
[----:B------:R-:W-:-:S05]  /*0cd0*/  LOP3.LUT R3, R3, R8, RZ, 0xc0, !PT ;  /* 0x0000000803037212 */ /* 0x000fca00078ec0ff */
[----:B------:R-:W-:-:S05]  /*0ce0*/  IMAD.IADD R3, R10, 0x1, R3 ;  /* 0x000000010a037824 */ /* 0x000fca00078e0203 */
[----:B------:R-:W-:Y:S01]  /*0cf0*/  LOP3.LUT R2, R3, R2, RZ, 0xfc, !PT ;  /* 0x0000000203027212 */ /* 0x000fe200078efcff */
[----:B------:R-:W-:Y:S06]  /*0d00*/  BRA `(.L_x_19) ;  /* 0x0000000000107947 */ /* 0x000fec0003800000 */
.L_x_18:
[----:B------:R-:W-:-:S04]  /*0d10*/  LOP3.LUT R2, R2, 0x80000000, RZ, 0xc0, !PT ;  /* 0x8000000002027812 */ /* 0x000fc800078ec0ff */
[----:B------:R-:W-:Y:S01]  /*0d20*/  LOP3.LUT R2, R2, 0x7f800000, RZ, 0xfc, !PT ;  /* 0x7f80000002027812 */ /* 0x000fe200078efcff */
[----:B------:R-:W-:Y:S06]  /*0d30*/  BRA `(.L_x_19) ;  /* 0x0000000000047947 */ /* 0x000fec0003800000 */
.L_x_17:
[----:B------:R-:W-:-:S07]  /*0d40*/  LEA R2, R8, R2, 0x17 ;  /* 0x0000000208027211 */ /* 0x000fce00078eb8ff */
.L_x_19:
[----:B------:R-:W-:Y:S05]  /*0d50*/  BSYNC.RECONVERGENT B2 ;  /* 0x0000000000027941 */ /* 0x000fea0003800200 */
.L_x_16:
[----:B------:R-:W-:Y:S05]  /*0d60*/  BRA `(.L_x_20) ;  /* 0x0000000000207947 */ /* 0x000fea0003800000 */
.L_x_15:
[----:B------:R-:W-:-:S04]  /*0d70*/  LOP3.LUT R2, R3, 0x80000000, R2, 0x48, !PT ;  /* 0x8000000003027812 */ /* 0x000fc800078e4802 */
[----:B------:R-:W-:Y:S01]  /*0d80*/  LOP3.LUT R2, R2, 0x7f800000, RZ, 0xfc, !PT ;  /* 0x7f80000002027812 */ /* 0x000fe200078efcff */
[----:B------:R-:W-:Y:S06]  /*0d90*/  BRA `(.L_x_20) ;  /* 0x0000000000147947 */ /* 0x000fec0003800000 */
.L_x_14:
[----:B------:R-:W-:Y:S01]  /*0da0*/  LOP3.LUT R2, R3, 0x80000000, R2, 0x48, !PT ;  /* 0x8000000003027812 */ /* 0x000fe200078e4802 */
[----:B------:R-:W-:Y:S06]  /*0db0*/  BRA `(.L_x_20) ;  /* 0x00000000000c7947 */ /* 0x000fec0003800000 */
.L_x_13:
[----:B------:R-:W0:Y:S01]  /*0dc0*/  MUFU.RSQ R2, -QNAN ;  /* 0xffc0000000027908 */ /* 0x000e220000001400 */
[----:B------:R-:W-:Y:S05]  /*0dd0*/  BRA `(.L_x_20) ;  /* 0x0000000000047947 */ /* 0x000fea0003800000 */
.L_x_12:
[----:B------:R-:W-:-:S07]  /*0de0*/  FADD.FTZ R2, R2, R3 ;  /* 0x0000000302027221 */ /* 0x000fce0000010000 */
.L_x_20:
[----:B------:R-:W-:Y:S05]  /*0df0*/  BSYNC.RECONVERGENT B1 ;  /* 0x0000000000017941 */ /* 0x000fea0003800200 */
.L_x_10:
[----:B------:R-:W-:-:S04]  /*0e00*/  HFMA2 R7, -RZ, RZ, 0, 0 ;  /* 0x00000000ff077431 */ /* 0x000fc800000001ff */
[----:B0-----:R-:W-:Y:S05]  /*0e10*/  RET.REL.NODEC R6 `(adam_step_f) ;  /* 0xfffffff006787950 */ /* 0x001fea0003c3ffff */
.L_x_21:
[----:B------:R-:W-:-:S00]  /*0e20*/  BRA `(.L_x_21) ;  /* 0xfffffffc00fc7947 */ /* 0x000fc0000383ffff */
[----:B------:R-:W-:-:S00]  /*0e30*/  NOP ;  /* 0x0000000000007918 */ /* 0x000fc00000000000 */
        /* <DEDUP_REMOVED lines=12> */
.L_x_41:


//--------------------- .text.adam_step_d         --------------------------
	.section	.text.adam_step_d,"ax",@progbits
	.align	128
        .global         adam_step_d
        .type           adam_step_d,@function
        .size           adam_step_d,(.L_x_43 - adam_step_d)
        .other          adam_step_d,@"STO_CUDA_ENTRY STV_DEFAULT"
adam_step_d:
.text.adam_step_d:
        /* <DEDUP_REMOVED lines=9> */
[----:B------:R-:W1:Y:S07]  /*0090*/  LDCU.64 UR4, c[0x0][0x358] ;  /* 0x00006b00ff0477ac */ /* 0x000e6e0008000a00 */
[----:B------:R-:W2:Y:S08]  /*00a0*/  LDC.64 R2, c[0x0][0x3c8] ;  /* 0x0000f200ff027b82 */ /* 0x000eb00000000a00 */
[----:B------:R-:W3:Y:S01]  /*00b0*/  LDC.64 R4, c[0x0][0x3b0] ;  /* 0x0000ec00ff047b82 */ /* 0x000ee20000000a00 */
[----:B0-----:R-:W-:-:S07]  /*00c0*/  IMAD.WIDE R8, R0, 0x8, R8 ;  /* 0x0000000800087825 */ /* 0x001fce00078e0208 */
[----:B------:R-:W0:Y:S01]  /*00d0*/  LDC.64 R12, c[0x0][0x388] ;  /* 0x0000e200ff0c7b82 */ /* 0x000e220000000a00 */
[----:B-1----:R-:W3:Y:S01]  /*00e0*/  LDG.E.64 R6, desc[UR4][R8.64] ;  /* 0x0000000408067981 */ /* 0x002ee2000c1e1b00 */
[----:B--2---:R-:W-:-:S06]  /*00f0*/  IMAD.WIDE R2, R0, 0x8, R2 ;  /* 0x0000000800027825 */ /* 0x004fcc00078e0202 */
[----:B------:R-:W1:Y:S01]  /*0100*/  LDC.64 R14, c[0x0][0x3d0] ;  /* 0x0000f400ff0e7b82 */ /* 0x000e620000000a00 */
[----:B------:R-:W2:Y:S07]  /*0110*/  LDG.E.64 R10, desc[UR4][R2.64] ;  /* 0x00000004020a7981 */ /* 0x000eae000c1e1b00 */
[----:B------:R-:W4:Y:S01]  /*0120*/  LDC.64 R16, c[0x0][0x380] ;  /* 0x0000e000ff107b82 */ /* 0x000f220000000a00 */
[----:B---3--:R-:W-:Y:S02]  /*0130*/  DMUL R6, R6, R4 ;  /* 0x0000000406067228 */ /* 0x008fe40000000000 */
[----:B0-----:R-:W-:-:S08]  /*0140*/  DADD R4, -R12, 1 ;  /* 0x3ff000000c047429 */ /* 0x001fd00000000100 */
[----:B------:R-:W-:-:S08]  /*0150*/  DMUL R4, R4, R6 ;  /* 0x0000000604047228 */ /* 0x000fd00000000000 */
[----:B--2---:R-:W-:Y:S01]  /*0160*/  DFMA R10, R10, R12, R4 ;  /* 0x0000000c0a0a722b */ /* 0x004fe20000000004 */
[----:B-1----:R-:W-:Y:S02]  /*0170*/  IMAD.WIDE R12, R0, 0x8, R14 ;  /* 0x00000008000c7825 */ /* 0x002fe400078e020e */
[----:B------:R-:W0:Y:S04]  /*0180*/  LDC.64 R14, c[0x0][0x390] ;  /* 0x0000e400ff0e7b82 */ /* 0x000e280000000a00 */
[----:B------:R1:W-:Y:S04]  /*0190*/  STG.E.64 desc[UR4][R2.64], R10 ;  /* 0x0000000a02007986 */ /* 0x0003e8000c101b04 */
[----:B------:R-:W2:Y:S01]  /*01a0*/  LDG.E.64 R8, desc[UR4][R12.64] ;  /* 0x000000040c087981 */ /* 0x000ea2000c1e1b00 */
[----:B0-----:R-:W-:-:S08]  /*01b0*/  DADD R4, -R14, 1 ;  /* 0x3ff000000e047429 */ /* 0x001fd00000000100 */
[----:B------:R-:W-:Y:S02]  /*01c0*/  DMUL R4, R4, R6 ;  /* 0x0000000604047228 */ /* 0x000fe40000000000 */
[----:B--2---:R-:W-:-:S08]  /*01d0*/  DMUL R8, R8, R14 ;  /* 0x0000000e08087228 */ /* 0x004fd00000000000 */
[----:B------:R-:W-:Y:S01]  /*01e0*/  DFMA R6, R6, R4, R8 ;  /* 0x000000040606722b */ /* 0x000fe20000000008 */
[----:B------:R-:W0:Y:S06]  /*01f0*/  LDC.64 R4, c[0x0][0x3a0] ;  /* 0x0000e800ff047b82 */ /* 0x000e2c0000000a00 */
[----:B------:R2:W-:Y:S04]  /*0200*/  STG.E.64 desc[UR4][R12.64], R6 ;  /* 0x000000060c007986 */ /* 0x0005e8000c101b04 */
[----:B------:R-:W4:Y:S01]  /*0210*/  LDG.E.64 R8, desc[UR4][R2.64] ;  /* 0x0000000402087981 */ /* 0x000f22000c1e1b00 */
[----:B-1----:R-:W-:Y:S01]  /*0220*/  IMAD.MOV.U32 R10, RZ, RZ, 0x1 ;  /* 0x00000001ff0a7424 */ /* 0x002fe200078e00ff */
[----:B------:R-:W-:Y:S01]  /*0230*/  BSSY.RECONVERGENT B0, `(.L_x_22) ;  /* 0x0000017000007945 */ /* 0x000fe20003800200 */
[----:B0-----:R-:W-:-:S06]  /*0240*/  DADD R4, -R4, 1 ;  /* 0x3ff0000004047429 */ /* 0x001fcc0000000100 */
[----:B------:R-:W0:Y:S02]  /*0250*/  MUFU.RCP64H R11, R5 ;  /* 0x00000005000b7308 */ /* 0x000e240000001800 */
[----:B0-----:R-:W-:-:S08]  /*0260*/  DFMA R14, -R4, R10, 1 ;  /* 0x3ff00000040e742b */ /* 0x001fd0000000010a */
[----:B------:R-:W-:-:S08]  /*0270*/  DFMA R14, R14, R14, R14 ;  /* 0x0000000e0e0e722b */ /* 0x000fd0000000000e */
[----:B------:R-:W-:-:S08]  /*0280*/  DFMA R14, R10, R14, R10 ;  /* 0x0000000e0a0e722b */ /* 0x000fd0000000000a */
[----:B------:R-:W-:-:S08]  /*0290*/  DFMA R10, -R4, R14, 1 ;  /* 0x3ff00000040a742b */ /* 0x000fd0000000010e */
[----:B------:R-:W-:Y:S02]  /*02a0*/  DFMA R10, R14, R10, R14 ;  /* 0x0000000a0e0a722b */ /* 0x000fe4000000000e */
[----:B----4-:R-:W-:-:S08]  /*02b0*/  DMUL R8, R8, R16 ;  /* 0x0000001008087228 */ /* 0x010fd00000000000 */
[----:B------:R-:W-:Y:S02]  /*02c0*/  DMUL R2, R8, R10 ;  /* 0x0000000a08027228 */ /* 0x000fe40000000000 */
[----:B------:R-:W-:-:S06]  /*02d0*/  FSETP.GEU.AND P1, PT, |R9|, 6.5827683646048100446e-37, PT ;  /* 0x036000000900780b */ /* 0x000fcc0003f2e200 */
[----:B--2---:R-:W-:-:S08]  /*02e0*/  DFMA R12, -R4, R2, R8 ;  /* 0x00000002040c722b */ /* 0x004fd00000000108 */
[----:B------:R-:W-:-:S10]  /*02f0*/  DFMA R2, R10, R12, R2 ;  /* 0x0000000c0a02722b */ /* 0x000fd40000000002 */
[----:B------:R-:W-:-:S05]  /*0300*/  FFMA R10, RZ, R5, R3 ;  /* 0x00000005ff0a7223 */ /* 0x000fca0000000003 */
[----:B------:R-:W-:-:S13]  /*0310*/  FSETP.GT.AND P0, PT, |R10|, 1.469367938527859385e-39, PT ;  /* 0x001000000a00780b */ /* 0x000fda0003f04200 */
[----:B------:R-:W-:Y:S05]  /*0320*/  @P0 BRA P1, `(.L_x_23) ;  /* 0x00000000001c0947 */ /* 0x000fea0000800000 */
[----:B------:R-:W-:Y:S01]  /*0330*/  IMAD.MOV.U32 R12, RZ, RZ, R8 ;  /* 0x000000ffff0c7224 */ /* 0x000fe200078e0008 */
[----:B------:R-:W-:Y:S01]  /*0340*/  MOV R14, 0x380 ;  /* 0x00000380000e7802 */ /* 0x000fe20000000f00 */
[----:B------:R-:W-:Y:S02]  /*0350*/  IMAD.MOV.U32 R13, RZ, RZ, R9 ;  /* 0x000000ffff0d7224 */ /* 0x000fe400078e0009 */
[----:B------:R-:W-:-:S07]  /*0360*/  IMAD.MOV.U32 R11, RZ, RZ, R5 ;  /* 0x000000ffff0b7224 */ /* 0x000fce00078e0005 */
[----:B------:R-:W-:Y:S05]  /*0370*/  CALL.REL.NOINC `($__internal_2_$__cuda_sm20_div_rn_f64_full) ;  /* 0x0000000400387944 */ /* 0x000fea0003c00000 */
[----:B------:R-:W-:Y:S02]  /*0380*/  IMAD.MOV.U32 R2, RZ, RZ, R4 ;  /* 0x000000ffff027224 */ /* 0x000fe400078e0004 */
[----:B------:R-:W-:-:S07]  /*0390*/  IMAD.MOV.U32 R3, RZ, RZ, R5 ;  /* 0x000000ffff037224 */ /* 0x000fce00078e0005 */
.L_x_23:
[----:B------:R-:W-:Y:S05]  /*03a0*/  BSYNC.RECONVERGENT B0 ;  /* 0x0000000000007941 */ /* 0x000fea0003800200 */
.L_x_22:
[----:B------:R-:W0:Y:S01]  /*03b0*/  LDC.64 R8, c[0x0][0x3a8] ;  /* 0x0000ea00ff087b82 */ /* 0x000e220000000a00 */
[----:B------:R-:W-:Y:S01]  /*03c0*/  IMAD.MOV.U32 R4, RZ, RZ, 0x1 ;  /* 0x00000001ff047424 */ /* 0x000fe200078e00ff */
[----:B------:R-:W-:Y:S01]  /*03d0*/  FSETP.GEU.AND P1, PT, |R7|, 6.5827683646048100446e-37, PT ;  /* 0x036000000700780b */ /* 0x000fe20003f2e200 */
[----:B------:R-:W-:Y:S01]  /*03e0*/  BSSY.RECONVERGENT B0, `(.L_x_24) ;  /* 0x0000014000007945 */ /* 0x000fe20003800200 */
[----:B0-----:R-:W-:-:S06]  /*03f0*/  DADD R8, -R8, 1 ;  /* 0x3ff0000008087429 */ /* 0x001fcc0000000100 */
[----:B------:R-:W0:Y:S02]  /*0400*/  MUFU.RCP64H R5, R9 ;  /* 0x0000000900057308 */ /* 0x000e240000001800 */
[----:B0-----:R-:W-:-:S08]  /*0410*/  DFMA R10, -R8, R4, 1 ;  /* 0x3ff00000080a742b */ /* 0x001fd00000000104 */
[----:B------:R-:W-:-:S08]  /*0420*/  DFMA R10, R10, R10, R10 ;  /* 0x0000000a0a0a722b */ /* 0x000fd0000000000a */
[----:B------:R-:W-:-:S08]  /*0430*/  DFMA R10, R4, R10, R4 ;  /* 0x0000000a040a722b */ /* 0x000fd00000000004 */
[----:B------:R-:W-:-:S08]  /*0440*/  DFMA R4, -R8, R10, 1 ;  /* 0x3ff000000804742b */ /* 0x000fd0000000010a */
[----:B------:R-:W-:-:S08]  /*0450*/  DFMA R4, R10, R4, R10 ;  /* 0x000000040a04722b */ /* 0x000fd0000000000a */
[----:B------:R-:W-:-:S08]  /*0460*/  DMUL R10, R6, R4 ;  /* 0x00000004060a7228 */ /* 0x000fd00000000000 */
[----:B------:R-:W-:-:S08]  /*0470*/  DFMA R12, -R8, R10, R6 ;  /* 0x0000000a080c722b */ /* 0x000fd00000000106 */
[----:B------:R-:W-:-:S10]  /*0480*/  DFMA R4, R4, R12, R10 ;  /* 0x0000000c0404722b */ /* 0x000fd4000000000a */
[----:B------:R-:W-:-:S05]  /*0490*/  FFMA R10, RZ, R9, R5 ;  /* 0x00000009ff0a7223 */ /* 0x000fca0000000005 */
[----:B------:R-:W-:-:S13]  /*04a0*/  FSETP.GT.AND P0, PT, |R10|, 1.469367938527859385e-39, PT ;  /* 0x001000000a00780b */ /* 0x000fda0003f04200 */
[----:B------:R-:W-:Y:S05]  /*04b0*/  @P0 BRA P1, `(.L_x_25) ;  /* 0x0000000000180947 */ /* 0x000fea0000800000 */
[----:B------:R-:W-:Y:S01]  /*04c0*/  MOV R12, R6 ;  /* 0x00000006000c7202 */ /* 0x000fe20000000f00 */
[----:B------:R-:W-:Y:S01]  /*04d0*/  IMAD.MOV.U32 R13, RZ, RZ, R7 ;  /* 0x000000ffff0d7224 */ /* 0x000fe200078e0007 */
[----:B------:R-:W-:Y:S01]  /*04e0*/  MOV R14, 0x520 ;  /* 0x00000520000e7802 */ /* 0x000fe20000000f00 */
[----:B------:R-:W-:Y:S02]  /*04f0*/  IMAD.MOV.U32 R4, RZ, RZ, R8 ;  /* 0x000000ffff047224 */ /* 0x000fe400078e0008 */
[----:B------:R-:W-:-:S07]  /*0500*/  IMAD.MOV.U32 R11, RZ, RZ, R9 ;  /* 0x000000ffff0b7224 */ /* 0x000fce00078e0009 */
[----:B------:R-:W-:Y:S05]  /*0510*/  CALL.REL.NOINC `($__internal_2_$__cuda_sm20_div_rn_f64_full) ;  /* 0x0000000000d07944 */ /* 0x000fea0003c00000 */
.L_x_25:
[----:B------:R-:W-:Y:S05]  /*0520*/  BSYNC.RECONVERGENT B0 ;  /* 0x0000000000007941 */ /* 0x000fea0003800200 */
.L_x_24:
[----:B------:R-:W0:Y:S01]  /*0530*/  MUFU.RSQ64H R7, R5 ;  /* 0x0000000500077308 */ /* 0x000e220000001c00 */
[----:B------:R-:W-:Y:S01]  /*0540*/  VIADD R6, R5, 0xfcb00000 ;  /* 0xfcb0000005067836 */ /* 0x000fe20000000000 */
[----:B------:R-:W-:Y:S01]  /*0550*/  BSSY.RECONVERGENT B0, `(.L_x_26) ;  /* 0x0000012000007945 */ /* 0x000fe20003800200 */
[----:B------:R-:W-:Y:S02]  /*0560*/  IMAD.MOV.U32 R10, RZ, RZ, 0x0 ;  /* 0x00000000ff0a7424 */ /* 0x000fe400078e00ff */
[----:B------:R-:W-:Y:S01]  /*0570*/  IMAD.MOV.U32 R11, RZ, RZ, 0x3fd80000 ;  /* 0x3fd80000ff0b7424 */ /* 0x000fe200078e00ff */
[----:B------:R-:W-:Y:S01]  /*0580*/  ISETP.GE.U32.AND P0, PT, R6, 0x7ca00000, PT ;  /* 0x7ca000000600780c */ /* 0x000fe20003f06070 */
[----:B0-----:R-:W-:-:S08]  /*0590*/  DMUL R8, R6, R6 ;  /* 0x0000000606087228 */ /* 0x001fd00000000000 */
[----:B------:R-:W-:-:S08]  /*05a0*/  DFMA R8, -R8, R4, 1 ;  /* 0x3ff000000808742b */ /* 0x000fd00000000104 */
[----:B------:R-:W-:Y:S02]  /*05b0*/  DFMA R10, R8, R10, 0.5 ;  /* 0x3fe00000080a742b */ /* 0x000fe4000000000a */
[----:B------:R-:W-:-:S08]  /*05c0*/  DMUL R8, R6, R8 ;  /* 0x0000000806087228 */ /* 0x000fd00000000000 */
[----:B------:R-:W-:-:S08]  /*05d0*/  DFMA R14, R10, R8, R6 ;  /* 0x000000080a0e722b */ /* 0x000fd00000000006 */
[----:B------:R-:W-:Y:S02]  /*05e0*/  DMUL R8, R14, R4 ;  /* 0x000000040e087228 */ /* 0x000fe40000000000 */
[----:B------:R-:W-:Y:S01]  /*05f0*/  IADD3 R13, PT, PT, R15, -0x100000, RZ ;  /* 0xfff000000f0d7810 */ /* 0x000fe20007ffe0ff */
[----:B------:R-:W-:-:S05]  /*0600*/  IMAD.MOV.U32 R12, RZ, RZ, R14 ;  /* 0x000000ffff0c7224 */ /* 0x000fca00078e000e */
[----:B------:R-:W-:-:S08]  /*0610*/  DFMA R16, R8, -R8, R4 ;  /* 0x800000080810722b */ /* 0x000fd00000000004 */
[----:B------:R-:W-:Y:S01]  /*0620*/  DFMA R10, R16, R12, R8 ;  /* 0x0000000c100a722b */ /* 0x000fe20000000008 */
[----:B------:R-:W-:Y:S10]  /*0630*/  @!P0 BRA `(.L_x_27) ;  /* 0x00000000000c8947 */ /* 0x000ff40003800000 */
[----:B------:R-:W-:Y:S01]  /*0640*/  IMAD.MOV.U32 R10, RZ, RZ, R4 ;  /* 0x000000ffff0a7224 */ /* 0x000fe200078e0004 */
[----:B------:R-:W-:-:S07]  /*0650*/  MOV R4, 0x670 ;  /* 0x0000067000047802 */ /* 0x000fce0000000f00 */
[----:B------:R-:W-:Y:S05]  /*0660*/  CALL.REL.NOINC `($__internal_3_$__cuda_sm20_dsqrt_rn_f64_mediumpath_v1) ;  /* 0x0000000400f47944 */ /* 0x000fea0003c00000 */
.L_x_27:
[----:B------:R-:W-:Y:S05]  /*0670*/  BSYNC.RECONVERGENT B0 ;  /* 0x0000000000007941 */ /* 0x000fea0003800200 */
.L_x_26:
[----:B------:R-:W0:Y:S01]  /*0680*/  LDCU.64 UR6, c[0x0][0x398] ;  /* 0x00007300ff0677ac */ /* 0x000e220008000a00 */
[----:B------:R-:W-:Y:S01]  /*0690*/  IMAD.MOV.U32 R4, RZ, RZ, 0x1 ;  /* 0x00000001ff047424 */ /* 0x000fe200078e00ff */
[----:B------:R-:W-:Y:S01]  /*06a0*/  FSETP.GEU.AND P1, PT, |R3|, 6.5827683646048100446e-37, PT ;  /* 0x036000000300780b */ /* 0x000fe20003f2e200 */
[----:B------:R-:W-:Y:S01]  /*06b0*/  BSSY.RECONVERGENT B0, `(.L_x_28) ;  /* 0x0000014000007945 */ /* 0x000fe20003800200 */
[----:B0-----:R-:W-:-:S06]  /*06c0*/  DADD R6, R10, UR6 ;  /* 0x000000060a067e29 */ /* 0x001fcc0008000000 */
        /* <DEDUP_REMOVED lines=12> */
[----:B------:R-:W-:Y:S01]  /*0790*/  IMAD.MOV.U32 R12, RZ, RZ, R2 ;  /* 0x000000ffff0c7224 */ /* 0x000fe200078e0002 */
[----:B------:R-:W-:Y:S01]  /*07a0*/  MOV R11, R7 ;  /* 0x00000007000b7202 */ /* 0x000fe20000000f00 */
[----:B------:R-:W-:Y:S01]  /*07b0*/  IMAD.MOV.U32 R13, RZ, RZ, R3 ;  /* 0x000000ffff0d7224 */ /* 0x000fe200078e0003 */
[----:B------:R-:W-:Y:S01]  /*07c0*/  MOV R14, 0x7f0 ;  /* 0x000007f0000e7802 */ /* 0x000fe20000000f00 */
[----:B------:R-:W-:-:S07]  /*07d0*/  IMAD.MOV.U32 R4, RZ, RZ, R6 ;  /* 0x000000ffff047224 */ /* 0x000fce00078e0006 */
[----:B------:R-:W-:Y:S05]  /*07e0*/  CALL.REL.NOINC `($__internal_2_$__cuda_sm20_div_rn_f64_full) ;  /* 0x00000000001c7944 */ /* 0x000fea0003c00000 */
.L_x_29:
[----:B------:R-:W-:Y:S05]  /*07f0*/  BSYNC.RECONVERGENT B0 ;  /* 0x0000000000007941 */ /* 0x000fea0003800200 */
.L_x_28:
[----:B------:R-:W0:Y:S02]  /*0800*/  LDC.64 R2, c[0x0][0x3c0] ;  /* 0x0000f000ff027b82 */ /* 0x000e240000000a00 */
[----:B0-----:R-:W-:-:S05]  /*0810*/  IMAD.WIDE R2, R0, 0x8, R2 ;  /* 0x0000000800027825 */ /* 0x001fca00078e0202 */
[----:B------:R-:W2:Y:S02]  /*0820*/  LDG.E.64 R6, desc[UR4][R2.64] ;  /* 0x0000000402067981 */ /* 0x000ea4000c1e1b00 */
[----:B--2---:R-:W-:-:S07]  /*0830*/  DADD R6, R6, -R4 ;  /* 0x0000000006067229 */ /* 0x004fce0000000804 */
[----:B------:R-:W-:Y:S01]  /*0840*/  STG.E.64 desc[UR4][R2.64], R6 ;  /* 0x0000000602007986 */ /* 0x000fe2000c101b04 */
[----:B------:R-:W-:Y:S05]  /*0850*/  EXIT ;  /* 0x000000000000794d */ /* 0x000fea0003800000 */
        .weak           $__internal_2_$__cuda_sm20_div_rn_f64_full
        .type           $__internal_2_$__cuda_sm20_div_rn_f64_full,@function
        .size           $__internal_2_$__cuda_sm20_div_rn_f64_full,($__internal_3_$__cuda_sm20_dsqrt_rn_f64_mediumpath_v1 - $__internal_2_$__cuda_sm20_div_rn_f64_full)
$__internal_2_$__cuda_sm20_div_rn_f64_full:
[C---:B------:R-:W-:Y:S01]  /*0860*/  FSETP.GEU.AND P0, PT, |R11|.reuse, 1.469367938527859385e-39, PT ;  /* 0x001000000b00780b */ /* 0x040fe20003f0e200 */
[--C-:B------:R-:W-:Y:S01]  /*0870*/  IMAD.MOV.U32 R10, RZ, RZ, R4.reuse ;  /* 0x000000ffff0a7224 */ /* 0x100fe200078e0004 */
[----:B------:R-:W-:Y:S01]  /*0880*/  LOP3.LUT R8, R11, 0x800fffff, RZ, 0xc0, !PT ;  /* 0x800fffff0b087812 */ /* 0x000fe200078ec0ff */
[----:B------:R-:W-:Y:S01]  /*0890*/  IMAD.MOV.U32 R18, RZ, RZ, 0x1 ;  /* 0x00000001ff127424 */ /* 0x000fe200078e00ff */
[C---:B------:R-:W-:Y:S01]  /*08a0*/  FSETP.GEU.AND P2, PT, |R13|.reuse, 1.469367938527859385e-39, PT ;  /* 0x001000000d00780b */ /* 0x040fe20003f4e200 */
[----:B------:R-:W-:Y:S01]  /*08b0*/  BSSY.RECONVERGENT B1, `(.L_x_30) ;  /* 0x0000054000017945 */ /* 0x000fe20003800200 */
[----:B------:R-:W-:Y:S01]  /*08c0*/  LOP3.LUT R9, R8, 0x3ff00000, RZ, 0xfc, !PT ;  /* 0x3ff0000008097812 */ /* 0x000fe200078efcff */
[----:B------:R-:W-:Y:S01]  /*08d0*/  IMAD.MOV.U32 R8, RZ, RZ, R4 ;  /* 0x000000ffff087224 */ /* 0x000fe200078e0004 */
[----:B------:R-:W-:Y:S02]  /*08e0*/  LOP3.LUT R16, R13, 0x7ff00000, RZ, 0xc0, !PT ;  /* 0x7ff000000d107812 */ /* 0x000fe400078ec0ff */
[----:B------:R-:W-:-:S02]  /*08f0*/  LOP3.LUT R17, R11, 0x7ff00000, RZ, 0xc0, !PT ;  /* 0x7ff000000b117812 */ /* 0x000fc400078ec0ff */
[----:B------:R-:W-:Y:S01]  /*0900*/  MOV R24, R16 ;  /* 0x0000001000187202 */ /* 0x000fe20000000f00 */
[----:B------:R-:W-:Y:S01]  /*0910*/  @!P0 DMUL R8, R10, 8.98846567431157953865e+307 ;  /* 0x7fe000000a088828 */ /* 0x000fe20000000000 */
[C---:B------:R-:W-:Y:S01]  /*0920*/  ISETP.GE.U32.AND P1, PT, R16.reuse, R17, PT ;  /* 0x000000111000720c */ /* 0x040fe20003f26070 */
[----:B------:R-:W-:Y:S02]  /*0930*/  IMAD.MOV.U32 R25, RZ, RZ, R17 ;  /* 0x000000ffff197224 */ /* 0x000fe400078e0011 */
[----:B------:R-:W-:Y:S02]  /*0940*/  @!P2 LOP3.LUT R15, R11, 0x7ff00000, RZ, 0xc0, !PT ;  /* 0x7ff000000b0fa812 */ /* 0x000fe400078ec0ff */
[----:B------:R-:W0:Y:S02]  /*0950*/  MUFU.RCP64H R19, R9 ;  /* 0x0000000900137308 */ /* 0x000e240000001800 */
[----:B------:R-:W-:Y:S01]  /*0960*/  @!P2 ISETP.GE.U32.AND P3, PT, R16, R15, PT ;  /* 0x0000000f1000a20c */ /* 0x000fe20003f66070 */
[----:B------:R-:W-:Y:S01]  /*0970*/  IMAD.MOV.U32 R15, RZ, RZ, 0x1ca00000 ;  /* 0x1ca00000ff0f7424 */ /* 0x000fe200078e00ff */
[----:B------:R-:W-:-:S04]  /*0980*/  @!P0 LOP3.LUT R25, R9, 0x7ff00000, RZ, 0xc0, !PT ;  /* 0x7ff0000009198812 */ /* 0x000fc800078ec0ff */
[----:B------:R-:W-:Y:S01]  /*0990*/  @!P2 SEL R21, R15, 0x63400000, !P3 ;  /* 0x634000000f15a807 */ /* 0x000fe20005800000 */
[----:B------:R-:W-:-:S03]  /*09a0*/  VIADD R26, R25, 0xffffffff ;  /* 0xffffffff191a7836 */ /* 0x000fc60000000000 */
[----:B------:R-:W-:-:S04]  /*09b0*/  @!P2 LOP3.LUT R22, R21, 0x80000000, R13, 0xf8, !PT ;  /* 0x800000001516a812 */ /* 0x000fc800078ef80d */
[----:B------:R-:W-:Y:S01]  /*09c0*/  @!P2 LOP3.LUT R23, R22, 0x100000, RZ, 0xfc, !PT ;  /* 0x001000001617a812 */ /* 0x000fe200078efcff */
[----:B0-----:R-:W-:Y:S01]  /*09d0*/  DFMA R4, R18, -R8, 1 ;  /* 0x3ff000001204742b */ /* 0x001fe20000000808 */
[----:B------:R-:W-:-:S07]  /*09e0*/  @!P2 IMAD.MOV.U32 R22, RZ, RZ, RZ ;  /* 0x000000ffff16a224 */ /* 0x000fce00078e00ff */
[----:B------:R-:W-:-:S08]  /*09f0*/  DFMA R4, R4, R4, R4 ;  /* 0x000000040404722b */ /* 0x000fd00000000004 */
[----:B------:R-:W-:Y:S01]  /*0a00*/  DFMA R18, R18, R4, R18 ;  /* 0x000000041212722b */ /* 0x000fe20000000012 */
[----:B------:R-:W-:Y:S01]  /*0a10*/  SEL R5, R15, 0x63400000, !P1 ;  /* 0x634000000f057807 */ /* 0x000fe20004800000 */
[----:B------:R-:W-:-:S03]  /*0a20*/  IMAD.MOV.U32 R4, RZ, RZ, R12 ;  /* 0x000000ffff047224 */ /* 0x000fc600078e000c */
[----:B------:R-:W-:-:S03]  /*0a30*/  LOP3.LUT R5, R5, 0x800fffff, R13, 0xf8, !PT ;  /* 0x800fffff05057812 */ /* 0x000fc600078ef80d */
[----:B------:R-:W-:-:S03]  /*0a40*/  DFMA R20, R18, -R8, 1 ;  /* 0x3ff000001214742b */ /* 0x000fc60000000808 */
[----:B------:R-:W-:-:S05]  /*0a50*/  @!P2 DFMA R4, R4, 2, -R22 ;  /* 0x400000000404a82b */ /* 0x000fca0000000816 */
[----:B------:R-:W-:-:S05]  /*0a60*/  DFMA R18, R18, R20, R18 ;  /* 0x000000141212722b */ /* 0x000fca0000000012 */
[----:B------:R-:W-:-:S03]  /*0a70*/  @!P2 LOP3.LUT R24, R5, 0x7ff00000, RZ, 0xc0, !PT ;  /* 0x7ff000000518a812 */ /* 0x000fc600078ec0ff */
[----:B------:R-:W-:Y:S02]  /*0a80*/  DMUL R20, R18, R4 ;  /* 0x0000000412147228 */ /* 0x000fe40000000000 */
[----:B------:R-:W-:-:S05]  /*0a90*/  VIADD R17, R24, 0xffffffff ;  /* 0xffffffff18117836 */ /* 0x000fca0000000000 */
[----:B------:R-:W-:Y:S01]  /*0aa0*/  ISETP.GT.U32.AND P0, PT, R17, 0x7feffffe, PT ;  /* 0x7feffffe1100780c */ /* 0x000fe20003f04070 */
[----:B------:R-:W-:-:S03]  /*0ab0*/  DFMA R22, R20, -R8, R4 ;  /* 0x800000081416722b */ /* 0x000fc60000000004 */
[----:B------:R-:W-:-:S05]  /*0ac0*/  ISETP.GT.U32.OR P0, PT, R26, 0x7feffffe, P0 ;  /* 0x7feffffe1a00780c */ /* 0x000fca0000704470 */
[----:B------:R-:W-:-:S08]  /*0ad0*/  DFMA R18, R18, R22, R20 ;  /* 0x000000161212722b */ /* 0x000fd00000000014 */
[----:B------:R-:W-:Y:S05]  /*0ae0*/  @P0 BRA `(.L_x_31) ;  /* 0x00000000006c0947 */ /* 0x000fea0003800000 */
[----:B------:R-:W-:Y:S01]  /*0af0*/  LOP3.LUT R13, R11, 0x7ff00000, RZ, 0xc0, !PT ;  /* 0x7ff000000b0d7812 */ /* 0x000fe200078ec0ff */
[----:B------:R-:W-:-:S03]  /*0b00*/  IMAD.MOV.U32 R20, RZ, RZ, RZ ;  /* 0x000000ffff147224 */ /* 0x000fc600078e00ff */
[CC--:B------:R-:W-:Y:S02]  /*0b10*/  VIADDMNMX R12, R16.reuse, -R13.reuse, 0xb9600000, !PT ;  /* 0xb9600000100c7446 */ /* 0x0c0fe4000780090d */
[----:B------:R-:W-:Y:S02]  /*0b20*/  ISETP.GE.U32.AND P0, PT, R16, R13, PT ;  /* 0x0000000d1000720c */ /* 0x000fe40003f06070 */
[----:B------:R-:W-:Y:S02]  /*0b30*/  VIMNMX R12, PT, PT, R12, 0x46a00000, PT ;  /* 0x46a000000c0c7848 */ /* 0x000fe40003fe0100 */
[----:B------:R-:W-:-:S05]  /*0b40*/  SEL R15, R15, 0x63400000, !P0 ;  /* 0x634000000f0f7807 */ /* 0x000fca0004000000 */
[----:B------:R-:W-:-:S04]  /*0b50*/  IMAD.IADD R12, R12, 0x1, -R15 ;  /* 0x000000010c0c7824 */ /* 0x000fc800078e0a0f */
[----:B------:R-:W-:-:S06]  /*0b60*/  VIADD R21, R12, 0x7fe00000 ;  /* 0x7fe000000c157836 */ /* 0x000fcc0000000000 */
[----:B------:R-:W-:-:S10]  /*0b70*/  DMUL R16, R18, R20 ;  /* 0x0000001412107228 */ /* 0x000fd40000000000 */
[----:B------:R-:W-:-:S13]  /*0b80*/  FSETP.GTU.AND P0, PT, |R17|, 1.469367938527859385e-39, PT ;  /* 0x001000001100780b */ /* 0x000fda0003f0c200 */
[----:B------:R-:W-:Y:S05]  /*0b90*/  @P0 BRA `(.L_x_32) ;  /* 0x0000000000940947 */ /* 0x000fea0003800000 */
[----:B------:R-:W-:Y:S01]  /*0ba0*/  DFMA R4, R18, -R8, R4 ;  /* 0x800000081204722b */ /* 0x000fe20000000004 */
[----:B------:R-:W-:-:S09]  /*0bb0*/  MOV R20, RZ ;  /* 0x000000ff00147202 */ /* 0x000fd20000000f00 */
[C---:B------:R-:W-:Y:S02]  /*0bc0*/  FSETP.NEU.AND P0, PT, R5.reuse, RZ, PT ;  /* 0x000000ff0500720b */ /* 0x040fe40003f0d000 */
[----:B------:R-:W-:-:S04]  /*0bd0*/  LOP3.LUT R11, R5, 0x80000000, R11, 0x48, !PT ;  /* 0x80000000050b7812 */ /* 0x000fc800078e480b */
[----:B------:R-:W-:-:S07]  /*0be0*/  LOP3.LUT R21, R11, R21, RZ, 0xfc, !PT ;  /* 0x000000150b157212 */ /* 0x000fce00078efcff */
[----:B------:R-:W-:Y:S05]  /*0bf0*/  @!P0 BRA `(.L_x_32) ;  /* 0x00000000007c8947 */ /* 0x000fea0003800000 */
[----:B------:R-:W-:Y:S02]  /*0c00*/  IMAD.MOV R5, RZ, RZ, -R12 ;  /* 0x000000ffff057224 */ /* 0x000fe400078e0a0c */
[----:B------:R-:W-:-:S06]  /*0c10*/  IMAD.MOV.U32 R4, RZ, RZ, RZ ;  /* 0x000000ffff047224 */ /* 0x000fcc00078e00ff */
[----:B------:R-:W-:Y:S02]  /*0c20*/  DFMA R4, R16, -R4, R18 ;  /* 0x800000041004722b */ /* 0x000fe40000000012 */
[----:B------:R-:W-:-:S04]  /*0c30*/  DMUL.RP R18, R18, R20 ;  /* 0x0000001412127228 */ /* 0x000fc80000008000 */
[----:B------:R-:W-:-:S04]  /*0c40*/  IADD3 R4, PT, PT, -R12, -0x43300000, RZ ;  /* 0xbcd000000c047810 */ /* 0x000fc80007ffe1ff */
[----:B------:R-:W-:Y:S02]  /*0c50*/  FSETP.NEU.AND P0, PT, |R5|, R4, PT ;  /* 0x000000040500720b */ /* 0x000fe40003f0d200 */
[----:B------:R-:W-:Y:S02]  /*0c60*/  LOP3.LUT R11, R19, R11, RZ, 0x3c, !PT ;  /* 0x0000000b130b7212 */ /* 0x000fe400078e3cff */
[----:B------:R-:W-:Y:S02]  /*0c70*/  FSEL R16, R18, R16, !P0 ;  /* 0x0000001012107208 */ /* 0x000fe40004000000 */
[----:B------:R-:W-:Y:S01]  /*0c80*/  FSEL R17, R11, R17, !P0 ;  /* 0x000000110b117208 */ /* 0x000fe20004000000 */
[----:B------:R-:W-:Y:S06]  /*0c90*/  BRA `(.L_x_32) ;  /* 0x0000000000547947 */ /* 0x000fec0003800000 */
.L_x_31:
[----:B------:R-:W-:-:S14]  /*0ca0*/  DSETP.NAN.AND P0, PT, R12, R12, PT ;  /* 0x0000000c0c00722a */ /* 0x000fdc0003f08000 */
[----:B------:R-:W-:Y:S05]  /*0cb0*/  @P0 BRA `(.L_x_33) ;  /* 0x0000000000440947 */ /* 0x000fea0003800000 */
[----:B------:R-:W-:-:S14]  /*0cc0*/  DSETP.NAN.AND P0, PT, R10, R10, PT ;  /* 0x0000000a0a00722a */ /* 0x000fdc0003f08000 */
[----:B------:R-:W-:Y:S05]  /*0cd0*/  @P0 BRA `(.L_x_34) ;  /* 0x0000000000300947 */ /* 0x000fea0003800000 */
[----:B------:R-:W-:Y:S01]  /*0ce0*/  ISETP.NE.AND P0, PT, R24, R25, PT ;  /* 0x000000191800720c */ /* 0x000fe20003f05270 */
[----:B------:R-:W-:Y:S02]  /*0cf0*/  IMAD.MOV.U32 R16, RZ, RZ, 0x0 ;  /* 0x00000000ff107424 */ /* 0x000fe400078e00ff */
[----:B------:R-:W-:-:S10]  /*0d00*/  IMAD.MOV.U32 R17, RZ, RZ, -0x80000 ;  /* 0xfff80000ff117424 */ /* 0x000fd400078e00ff */
[----:B------:R-:W-:Y:S05]  /*0d10*/  @!P0 BRA `(.L_x_32) ;  /* 0x0000000000348947 */ /* 0x000fea0003800000 */
[----:B------:R-:W-:Y:S02]  /*0d20*/  ISETP.NE.AND P0, PT, R24, 0x7ff00000, PT ;  /* 0x7ff000001800780c */ /* 0x000fe40003f05270 */
[----:B------:R-:W-:Y:S02]  /*0d30*/  LOP3.LUT R17, R13, 0x80000000, R11, 0x48, !PT ;  /* 0x800000000d117812 */ /* 0x000fe400078e480b */
[----:B------:R-:W-:-:S13]  /*0d40*/  ISETP.EQ.OR P0, PT, R25, RZ, !P0 ;  /* 0x000000ff1900720c */ /* 0x000fda0004702670 */
[----:B------:R-:W-:Y:S01]  /*0d50*/  @P0 LOP3.LUT R4, R17, 0x7ff00000, RZ, 0xfc, !PT ;  /* 0x7ff0000011040812 */ /* 0x000fe200078efcff */
[----:B------:R-:W-:Y:S01]  /*0d60*/  @!P0 IMAD.MOV.U32 R16, RZ, RZ, RZ ;  /* 0x000000ffff108224 */ /* 0x000fe200078e00ff */
[----:B------:R-:W-:-:S03]  /*0d70*/  @P0 MOV R16, RZ ;  /* 0x000000ff00100202 */ /* 0x000fc60000000f00 */
[----:B------:R-:W-:Y:S01]  /*0d80*/  @P0 IMAD.MOV.U32 R17, RZ, RZ, R4 ;  /* 0x000000ffff110224 */ /* 0x000fe200078e0004 */
[----:B------:R-:W-:Y:S06]  /*0d90*/  BRA `(.L_x_32) ;  /* 0x0000000000147947 */ /* 0x000fec0003800000 */
.L_x_34:
[----:B------:R-:W-:Y:S01]  /*0da0*/  LOP3.LUT R17, R11, 0x80000, RZ, 0xfc, !PT ;  /* 0x000800000b117812 */ /* 0x000fe200078efcff */
[----:B------:R-:W-:Y:S01]  /*0db0*/  IMAD.MOV.U32 R16, RZ, RZ, R10 ;  /* 0x000000ffff107224 */ /* 0x000fe200078e000a */
[----:B------:R-:W-:Y:S06]  /*0dc0*/  BRA `(.L_x_32) ;  /* 0x0000000000087947 */ /* 0x000fec0003800000 */
.L_x_33:
[----:B------:R-:W-:Y:S01]  /*0dd0*/  LOP3.LUT R17, R13, 0x80000, RZ, 0xfc, !PT ;  /* 0x000800000d117812 */ /* 0x000fe200078efcff */
[----:B------:R-:W-:-:S07]  /*0de0*/  IMAD.MOV.U32 R16, RZ, RZ, R12 ;  /* 0x000000ffff107224 */ /* 0x000fce00078e000c */
.L_x_32:
[----:B------:R-:W-:Y:S05]  /*0df0*/  BSYNC.RECONVERGENT B1 ;  /* 0x0000000000017941 */ /* 0x000fea0003800200 */
.L_x_30:
[----:B------:R-:W-:Y:S02]  /*0e00*/  HFMA2 R15, -RZ, RZ, 0, 0 ;  /* 0x00000000ff0f7431 */ /* 0x000fe400000001ff */
[----:B------:R-:W-:Y:S02]  /*0e10*/  IMAD.MOV.U32 R4, RZ, RZ, R16 ;  /* 0x000000ffff047224 */ /* 0x000fe400078e0010 */
[----:B------:R-:W-:Y:S01]  /*0e20*/  IMAD.MOV.U32 R5, RZ, RZ, R17 ;  /* 0x000000ffff057224 */ /* 0x000fe200078e0011 */
[----:B------:R-:W-:Y:S06]  /*0e30*/  RET.REL.NODEC R14 `(adam_step_d) ;  /* 0xfffffff00e707950 */ /* 0x000fec0003c3ffff */
        .weak           $__internal_3_$__cuda_sm20_dsqrt_rn_f64_mediumpath_v1
        .type           $__internal_3_$__cuda_sm20_dsqrt_rn_f64_mediumpath_v1,@function
        .size           $__internal_3_$__cuda_sm20_dsqrt_rn_f64_mediumpath_v1,(.L_x_43 - $__internal_3_$__cuda_sm20_dsqrt_rn_f64_mediumpath_v1)
$__internal_3_$__cuda_sm20_dsqrt_rn_f64_mediumpath_v1:
[----:B------:R-:W-:Y:S01]  /*0e40*/  ISETP.GE.U32.AND P0, PT, R6, -0x3400000, PT ;  /* 0xfcc000000600780c */ /* 0x000fe20003f06070 */
[----:B------:R-:W-:Y:S01]  /*0e50*/  BSSY.RECONVERGENT B1, `(.L_x_35) ;  /* 0x0000028000017945 */ /* 0x000fe20003800200 */
[----:B------:R-:W-:Y:S02]  /*0e60*/  IMAD.MOV.U32 R15, RZ, RZ, R13 ;  /* 0x000000ffff0f7224 */ /* 0x000fe400078e000d */
[----:B------:R-:W-:Y:S02]  /*0e70*/  IMAD.MOV.U32 R12, RZ, RZ, R10 ;  /* 0x000000ffff0c7224 */ /* 0x000fe400078e000a */
[----:B------:R-:W-:Y:S02]  /*0e80*/  IMAD.MOV.U32 R13, RZ, RZ, R5 ;  /* 0x000000ffff0d7224 */ /* 0x000fe400078e0005 */
[----:B------:R-:W-:Y:S02]  /*0e90*/  IMAD.MOV.U32 R6, RZ, RZ, R16 ;  /* 0x000000ffff067224 */ /* 0x000fe400078e0010 */
[----:B------:R-:W-:-:S03]  /*0ea0*/  IMAD.MOV.U32 R7, RZ, RZ, R17 ;  /* 0x000000ffff077224 */ /* 0x000fc600078e0011 */
[----:B------:R-:W-:Y:S05]  /*0eb0*/  @!P0 BRA `(.L_x_36) ;  /* 0x0000000000208947 */ /* 0x000fea0003800000 */
[----:B------:R-:W-:-:S10]  /*0ec0*/  DFMA.RM R6, R6, R14, R8 ;  /* 0x0000000e0606722b */ /* 0x000fd40000004008 */
[----:B------:R-:W-:-:S04]  /*0ed0*/  IADD3 R10, P0, PT, R6, 0x1, RZ ;  /* 0x00000001060a7810 */ /* 0x000fc80007f1e0ff */
[----:B------:R-:W-:-:S06]  /*0ee0*/  IADD3.X R11, PT, PT, RZ, R7, RZ, P0, !PT ;  /* 0x00000007ff0b7210 */ /* 0x000fcc00007fe4ff */
[----:B------:R-:W-:-:S08]  /*0ef0*/  DFMA.RP R8, -R6, R10, R12 ;  /* 0x0000000a0608722b */ /* 0x000fd0000000810c */
[----:B------:R-:W-:-:S06]  /*0f00*/  DSETP.GT.AND P0, PT, R8, RZ, PT ;  /* 0x000000ff0800722a */ /* 0x000fcc0003f04000 */
[----:B------:R-:W-:Y:S02]  /*0f10*/  FSEL R6, R10, R6, P0 ;  /* 0x000000060a067208 */ /* 0x000fe40000000000 */
[----:B------:R-:W-:Y:S01]  /*0f20*/  FSEL R7, R11, R7, P0 ;  /* 0x000000070b077208 */ /* 0x000fe20000000000 */
[----:B------:R-:W-:Y:S06]  /*0f30*/  BRA `(.L_x_37) ;  /* 0x0000000000647947 */ /* 0x000fec0003800000 */
.L_x_36:
[----:B------:R-:W-:-:S14]  /*0f40*/  DSETP.NE.AND P0, PT, R12, RZ, PT ;  /* 0x000000ff0c00722a */ /* 0x000fdc0003f05000 */
[----:B------:R-:W-:Y:S05]  /*0f50*/  @!P0 BRA `(.L_x_38) ;  /* 0x0000000000588947 */ /* 0x000fea0003800000 */
[----:B------:R-:W-:-:S13]  /*0f60*/  ISETP.GE.AND P0, PT, R13, RZ, PT ;  /* 0x000000ff0d00720c */ /* 0x000fda0003f06270 */
[----:B------:R-:W-:Y:S02]  /*0f70*/  @!P0 IMAD.MOV.U32 R6, RZ, RZ, 0x0 ;  /* 0x00000000ff068424 */ /* 0x000fe400078e00ff */
[----:B------:R-:W-:Y:S01]  /*0f80*/  @!P0 IMAD.MOV.U32 R7, RZ, RZ, -0x80000 ;  /* 0xfff80000ff078424 */ /* 0x000fe200078e00ff */
[----:B------:R-:W-:Y:S06]  /*0f90*/  @!P0 BRA `(.L_x_37) ;  /* 0x00000000004c8947 */ /* 0x000fec0003800000 */
[----:B------:R-:W-:-:S13]  /*0fa0*/  ISETP.GT.AND P0, PT, R13, 0x7fefffff, PT ;  /* 0x7fefffff0d00780c */ /* 0x000fda0003f04270 */
[----:B------:R-:W-:Y:S05]  /*0fb0*/  @P0 BRA `(.L_x_38) ;  /* 0x0000000000400947 */ /* 0x000fea0003800000 */
[----:B------:R-:W-:Y:S01]  /*0fc0*/  DMUL R6, R12, 8.11296384146066816958e+31 ;  /* 0x469000000c067828 */ /* 0x000fe20000000000 */
[----:B------:R-:W-:Y:S02]  /*0fd0*/  IMAD.MOV.U32 R8, RZ, RZ, RZ ;  /* 0x000000ffff087224 */ /* 0x000fe400078e00ff */
[----:B------:R-:W-:Y:S02]  /*0fe0*/  IMAD.MOV.U32 R12, RZ, RZ, 0x0 ;  /* 0x00000000ff0c7424 */ /* 0x000fe400078e00ff */
[----:B------:R-:W-:Y:S01]  /*0ff0*/  IMAD.MOV.U32 R13, RZ, RZ, 0x3fd80000 ;  /* 0x3fd80000ff0d7424 */ /* 0x000fe200078e00ff */
[----:B------:R-:W0:Y:S02]  /*1000*/  MUFU.RSQ64H R9, R7 ;  /* 0x0000000700097308 */ /* 0x000e240000001c00 */
[----:B0-----:R-:W-:-:S08]  /*1010*/  DMUL R10, R8, R8 ;  /* 0x00000008080a7228 */ /* 0x001fd00000000000 */
[----:B------:R-:W-:-:S08]  /*1020*/  DFMA R10, R6, -R10, 1 ;  /* 0x3ff00000060a742b */ /* 0x000fd0000000080a */
[----:B------:R-:W-:Y:S02]  /*1030*/  DFMA R12, R10, R12, 0.5 ;  /* 0x3fe000000a0c742b */ /* 0x000fe4000000000c */
[----:B------:R-:W-:-:S08]  /*1040*/  DMUL R10, R8, R10 ;  /* 0x0000000a080a7228 */ /* 0x000fd00000000000 */
[----:B------:R-:W-:-:S08]  /*1050*/  DFMA R10, R12, R10, R8 ;  /* 0x0000000a0c0a722b */ /* 0x000fd00000000008 */
[----:B------:R-:W-:Y:S02]  /*1060*/  DMUL R8, R6, R10 ;  /* 0x0000000a06087228 */ /* 0x000fe40000000000 */
[----:B------:R-:W-:-:S06]  /*1070*/  IADD3 R11, PT, PT, R11, -0x100000, RZ ;  /* 0xfff000000b0b7810 */ /* 0x000fcc0007ffe0ff */
[----:B------:R-:W-:-:S08]  /*1080*/  DFMA R12, R8, -R8, R6 ;  /* 0x80000008080c722b */ /* 0x000fd00000000006 */
[----:B------:R-:W-:-:S10]  /*1090*/  DFMA R6, R10, R12, R8 ;  /* 0x0000000c0a06722b */ /* 0x000fd40000000008 */
[----:B------:R-:W-:Y:S01]  /*10a0*/  VIADD R7, R7, 0xfcb00000 ;  /* 0xfcb0000007077836 */ /* 0x000fe20000000000 */
[----:B------:R-:W-:Y:S06]  /*10b0*/  BRA `(.L_x_37) ;  /* 0x0000000000047947 */ /* 0x000fec0003800000 */
.L_x_38:
[----:B------:R-:W-:-:S11]  /*10c0*/  DADD R6, R12, R12 ;  /* 0x000000000c067229 */ /* 0x000fd6000000000c */
.L_x_37:
[----:B------:R-:W-:Y:S05]  /*10d0*/  BSYNC.RECONVERGENT B1 ;  /* 0x0000000000017941 */ /* 0x000fea0003800200 */
.L_x_35:
[----:B------:R-:W-:Y:S02]  /*10e0*/  IMAD.MOV.U32 R5, RZ, RZ, 0x0 ;  /* 0x00000000ff057424 */ /* 0x000fe400078e00ff */
[----:B------:R-:W-:Y:S02]  /*10f0*/  IMAD.MOV.U32 R10, RZ, RZ, R6 ;  /* 0x000000ffff0a7224 */ /* 0x000fe400078e0006 */
[----:B------:R-:W-:Y:S01]  /*1100*/  IMAD.MOV.U32 R11, RZ, RZ, R7 ;  /* 0x000000ffff0b7224 */ /* 0x000fe200078e0007 */
[----:B------:R-:W-:Y:S06]  /*1110*/  RET.REL.NODEC R4 `(adam_step_d) ;  /* 0xffffffec04b87950 */ /* 0x000fec0003c3ffff */
.L_x_39:
        /* <DEDUP_REMOVED lines=14> */
.L_x_43:


//--------------------- .nv.shared.reserved.0     --------------------------
	.section	.nv.shared.reserved.0,"aw",@nobits
	.weak		__nv_reservedSMEM_offset_0_alias
	.size		__nv_reservedSMEM_offset_0_alias, 0, 64
	.other		__nv_reservedSMEM_offset_0_alias,@"STO_CUDA_RESERVED_SHARED STV_DEFAULT"
__nv_reservedSMEM_offset_0_alias:
	.zero		0
	.zero		64


//--------------------- .nv.constant0.adam_step_f --------------------------
	.section	.nv.constant0.adam_step_f,"a",@progbits
	.sectionflags	@""
	.align	4
.nv.constant0.adam_step_f:
	.zero		964


//--------------------- .nv.constant0.adam_step_d --------------------------
	.section	.nv.constant0.adam_step_d,"a",@progbits
	.sectionflags	@""
	.align	4
.nv.constant0.adam_step_d:
	.zero		988


//--------------------- SYMBOLS --------------------------

	.type		.nv.reservedSmem.offset0,@object
	.size		.nv.reservedSmem.offset0,0x4
